// auto-generated by cutlass_sweep.gemm — config: {"arch": "sm_100", "cluster_m": 1, "cluster_n": 4, "dtype": "tf32", "dtype_b": "tf32", "layout": "nt", "stages": 0, "tile_k": 32, "tile_m": 128, "tile_n": 256}
#include "cutlass/cutlass.h"
#include "cutlass/gemm/collective/collective_builder.hpp"
#include "cutlass/gemm/device/gemm_universal_adapter.h"
#include "cutlass/gemm/kernel/gemm_universal.hpp"
#include "cutlass/epilogue/collective/collective_builder.hpp"

using ElemA = cutlass::tfloat32_t;
using ElemB = cutlass::tfloat32_t;
using ElemCD = cutlass::tfloat32_t;
using Acc  = float;
using TileShape    = cute::Shape<cute::_128, cute::_256, cute::_32>;
using ClusterShape = cute::Shape<cute::_1, cute::_4, cute::_1>;

using CollectiveEpilogue = typename cutlass::epilogue::collective::CollectiveBuilder<
    cutlass::arch::Sm100, cutlass::arch::OpClassTensorOp,
    TileShape, ClusterShape,
    cutlass::epilogue::collective::EpilogueTileAuto,
    Acc, Acc,
    ElemCD, cutlass::layout::RowMajor, 128 / cutlass::sizeof_bits<ElemCD>::value,
    ElemCD, cutlass::layout::RowMajor, 128 / cutlass::sizeof_bits<ElemCD>::value,
    cutlass::epilogue::collective::EpilogueScheduleAuto
  >::CollectiveOp;

using CollectiveMainloop = typename cutlass::gemm::collective::CollectiveBuilder<
    cutlass::arch::Sm100, cutlass::arch::OpClassTensorOp,
    ElemA, cutlass::layout::RowMajor, 128 / cutlass::sizeof_bits<ElemA>::value,
    ElemB, cutlass::layout::ColumnMajor, 128 / cutlass::sizeof_bits<ElemB>::value,
    Acc,
    TileShape, ClusterShape,
    cutlass::gemm::collective::StageCountAutoCarveout<static_cast<int>(sizeof(typename CollectiveEpilogue::SharedStorage))>,
    cutlass::gemm::collective::KernelScheduleAuto
  >::CollectiveOp;

using GemmKernel = cutlass::gemm::kernel::GemmUniversal<
    cute::Shape<int,int,int,int>,
    CollectiveMainloop,
    CollectiveEpilogue
>;
using Gemm = cutlass::gemm::device::GemmUniversalAdapter<GemmKernel>;

// Force the device kernel symbol into the cubin without needing a host main.
auto* _anchor = &cutlass::device_kernel<GemmKernel>;


// ===== COMPILED SASS (sm_100a) =====

	.target	sm_100a

	.elftype	@"ET_EXEC"


//--------------------- .note.nv.tkinfo           --------------------------
	.section	.note.nv.tkinfo,"",@"SHT_NOTE"
	.sectionflags	@"SHF_NOTE_NV_TKINFO"
	.tkinfo
        /*0018*/ 	.word	0x00000002
        /*0030*/ 	.string	""
        /*0030*/ 	.string	"ptxas"
        /*0030*/ 	.string	"Cuda compilation tools, release 13.0, V13.0.88"
        /*0030*/ 	.string	"Build cuda_13.0.r13.0/compiler.36424714_0"
        /*0030*/ 	.string	"-arch sm_100a -m 64 "



//--------------------- .note.nv.cuinfo           --------------------------
	.section	.note.nv.cuinfo,"",@"SHT_NOTE"
	.sectionflags	@"SHF_NOTE_NV_CUINFO"
        /*0018*/ 	.short	0x0002
        /*001a*/ 	.short	0x0064
        /*001c*/ 	.short	0x0082
	.zero		2


//--------------------- .nv.info                  --------------------------
	.section	.nv.info,"",@"SHT_CUDA_INFO"
	.align	4


	//----- nvinfo : EIATTR_REGCOUNT
	.align		4
        /*0000*/ 	.byte	0x04, 0x2f
        /*0002*/ 	.short	(.L_19 - .L_18)
	.align		4
.L_18:
        /*0004*/ 	.word	index@(_ZN7cutlass13device_kernelINS_4gemm6kernel13GemmUniversalIN4cute5tupleIJiiiiEEENS1_10collective13CollectiveMmaINS1_35MainloopSm100TmaUmmaWarpSpecializedILi3ELi2ELi2ENS5_IJNS4_1CILi1EEENSA_ILi4EEESB_EEEEENS5_IJNSA_ILi128EEENSA_ILi256EEENSA_ILi32EEEEEENS_10tfloat32_tENS5_IJlSB_lEEESJ_SK_NS4_8TiledMMAINS4_8MMA_AtomIJNS4_17SM100_MMA_TF32_SSISJ_SJ_fLi128ELi256ELNS4_4UMMA5MajorE0ELSP_0ELNSO_7ScaleInE0ELSQ_0EEEEEENS4_6LayoutINS5_IJSB_SB_SB_EEENS5_IJNSA_ILi0EEESV_SV_EEEEENS5_IJNS4_10UnderscoreESY_SY_EEEEENS4_23SM90_TMA_LOAD_MULTICASTENS4_14ComposedLayoutINS4_7SwizzleILi3ELi4ELi3EEENS4_18smem_ptr_flag_bitsILi32EEENST_INS5_IJNSA_ILi8EEESH_EEENS5_IJSH_SB_EEEEEEEvNS4_8identityENS4_13SM90_TMA_LOADES1B_vS1C_EENS_8epilogue10collective18CollectiveEpilogueINS1F_23Sm100TmaWarpSpecializedILi4ELi2ELi32ELb1ELb0EEEJSI_NS5_IJNST_ISF_SB_EENST_ISH_SB_EEEEESJ_SK_SJ_SK_NS1F_6fusion15FusionCallbacksIS1J_NS1N_17LinearCombinationISJ_fSJ_fLNS_15FloatRoundStyleE2EEESI_S1M_JEEENS4_5SM1004TMEM4LOAD26SM100_TMEM_LOAD_32dp32b32xES1D_S1B_NS4_39AutoVectorizingCopyWithAssumedAlignmentILi128EEENS4_14SM90_TMA_STOREES1B_S1Y_S1Y_EEEvvEEEEvNT_6ParamsE)
        /*0008*/ 	.word	0x0000007a


	//----- nvinfo : EIATTR_FRAME_SIZE
	.align		4
.L_19:
        /*000c*/ 	.byte	0x04, 0x11
        /*000e*/ 	.short	(.L_21 - .L_20)
	.align		4
.L_20:
        /*0010*/ 	.word	index@($__internal_2_$__cuda_sm10x_tcgen05_guardrail_trap_unallocated_columns_being_dealloced)
        /*0014*/ 	.word	0x00000000


	//----- nvinfo : EIATTR_FRAME_SIZE
	.align		4
.L_21:
        /*0018*/ 	.byte	0x04, 0x11
        /*001a*/ 	.short	(.L_23 - .L_22)
	.align		4
.L_22:
        /*001c*/ 	.word	index@($__internal_1_$__cuda_sm10x_tcgen05_guardrail_trap_phase_invalid_during_alloc)
        /*0020*/ 	.word	0x00000000


	//----- nvinfo : EIATTR_FRAME_SIZE
	.align		4
.L_23:
        /*0024*/ 	.byte	0x04, 0x11
        /*0026*/ 	.short	(.L_25 - .L_24)
	.align		4
.L_24:
        /*0028*/ 	.word	index@($__internal_0_$__cuda_sm10x_tcgen05_guardrail_trap_col_being_dealloced_not_returned_by_alloc)
        /*002c*/ 	.word	0x00000000


	//----- nvinfo : EIATTR_FRAME_SIZE
	.align		4
.L_25:
        /*0030*/ 	.byte	0x04, 0x11
        /*0032*/ 	.short	(.L_27 - .L_26)
	.align		4
.L_26:
        /*0034*/ 	.word	index@(_ZN7cutlass13device_kernelINS_4gemm6kernel13GemmUniversalIN4cute5tupleIJiiiiEEENS1_10collective13CollectiveMmaINS1_35MainloopSm100TmaUmmaWarpSpecializedILi3ELi2ELi2ENS5_IJNS4_1CILi1EEENSA_ILi4EEESB_EEEEENS5_IJNSA_ILi128EEENSA_ILi256EEENSA_ILi32EEEEEENS_10tfloat32_tENS5_IJlSB_lEEESJ_SK_NS4_8TiledMMAINS4_8MMA_AtomIJNS4_17SM100_MMA_TF32_SSISJ_SJ_fLi128ELi256ELNS4_4UMMA5MajorE0ELSP_0ELNSO_7ScaleInE0ELSQ_0EEEEEENS4_6LayoutINS5_IJSB_SB_SB_EEENS5_IJNSA_ILi0EEESV_SV_EEEEENS5_IJNS4_10UnderscoreESY_SY_EEEEENS4_23SM90_TMA_LOAD_MULTICASTENS4_14ComposedLayoutINS4_7SwizzleILi3ELi4ELi3EEENS4_18smem_ptr_flag_bitsILi32EEENST_INS5_IJNSA_ILi8EEESH_EEENS5_IJSH_SB_EEEEEEEvNS4_8identityENS4_13SM90_TMA_LOADES1B_vS1C_EENS_8epilogue10collective18CollectiveEpilogueINS1F_23Sm100TmaWarpSpecializedILi4ELi2ELi32ELb1ELb0EEEJSI_NS5_IJNST_ISF_SB_EENST_ISH_SB_EEEEESJ_SK_SJ_SK_NS1F_6fusion15FusionCallbacksIS1J_NS1N_17LinearCombinationISJ_fSJ_fLNS_15FloatRoundStyleE2EEESI_S1M_JEEENS4_5SM1004TMEM4LOAD26SM100_TMEM_LOAD_32dp32b32xES1D_S1B_NS4_39AutoVectorizingCopyWithAssumedAlignmentILi128EEENS4_14SM90_TMA_STOREES1B_S1Y_S1Y_EEEvvEEEEvNT_6ParamsE)
        /*0038*/ 	.word	0x00000000


	//----- nvinfo : EIATTR_MIN_STACK_SIZE
	.align		4
.L_27:
        /*003c*/ 	.byte	0x04, 0x12
        /*003e*/ 	.short	(.L_29 - .L_28)
	.align		4
.L_28:
        /*0040*/ 	.word	index@(_ZN7cutlass13device_kernelINS_4gemm6kernel13GemmUniversalIN4cute5tupleIJiiiiEEENS1_10collective13CollectiveMmaINS1_35MainloopSm100TmaUmmaWarpSpecializedILi3ELi2ELi2ENS5_IJNS4_1CILi1EEENSA_ILi4EEESB_EEEEENS5_IJNSA_ILi128EEENSA_ILi256EEENSA_ILi32EEEEEENS_10tfloat32_tENS5_IJlSB_lEEESJ_SK_NS4_8TiledMMAINS4_8MMA_AtomIJNS4_17SM100_MMA_TF32_SSISJ_SJ_fLi128ELi256ELNS4_4UMMA5MajorE0ELSP_0ELNSO_7ScaleInE0ELSQ_0EEEEEENS4_6LayoutINS5_IJSB_SB_SB_EEENS5_IJNSA_ILi0EEESV_SV_EEEEENS5_IJNS4_10UnderscoreESY_SY_EEEEENS4_23SM90_TMA_LOAD_MULTICASTENS4_14ComposedLayoutINS4_7SwizzleILi3ELi4ELi3EEENS4_18smem_ptr_flag_bitsILi32EEENST_INS5_IJNSA_ILi8EEESH_EEENS5_IJSH_SB_EEEEEEEvNS4_8identityENS4_13SM90_TMA_LOADES1B_vS1C_EENS_8epilogue10collective18CollectiveEpilogueINS1F_23Sm100TmaWarpSpecializedILi4ELi2ELi32ELb1ELb0EEEJSI_NS5_IJNST_ISF_SB_EENST_ISH_SB_EEEEESJ_SK_SJ_SK_NS1F_6fusion15FusionCallbacksIS1J_NS1N_17LinearCombinationISJ_fSJ_fLNS_15FloatRoundStyleE2EEESI_S1M_JEEENS4_5SM1004TMEM4LOAD26SM100_TMEM_LOAD_32dp32b32xES1D_S1B_NS4_39AutoVectorizingCopyWithAssumedAlignmentILi128EEENS4_14SM90_TMA_STOREES1B_S1Y_S1Y_EEEvvEEEEvNT_6ParamsE)
        /*0044*/ 	.word	0x00000000
.L_29:


//--------------------- .nv.compat                --------------------------
	.section	.nv.compat,"",@"SHT_CUDA_COMPAT_INFO"
	.align	4
        /*0000*/ 	.byte	0x02, 0x09, 0x01, 0x00, 0x02, 0x02, 0x02, 0x00, 0x02, 0x05, 0x05, 0x00, 0x03, 0x07, 0x01, 0x01
        /*0010*/ 	.byte	0x02, 0x03, 0x01, 0x00, 0x02, 0x06, 0x01, 0x00, 0x04, 0x0b, 0x08, 0x00, 0x09, 0x00, 0x00, 0x00
        /*0020*/ 	.byte	0x00, 0x00, 0x00, 0x00


//--------------------- .nv.info._ZN7cutlass13device_kernelINS_4gemm6kernel13GemmUniversalIN4cute5tupleIJiiiiEEENS1_10collective13CollectiveMmaINS1_35MainloopSm100TmaUmmaWarpSpecializedILi3ELi2ELi2ENS5_IJNS4_1CILi1EEENSA_ILi4EEESB_EEEEENS5_IJNSA_ILi128EEENSA_ILi256EEENSA_ILi32EEEEEENS_10tfloat32_tENS5_IJlSB_lEEESJ_SK_NS4_8TiledMMAINS4_8MMA_AtomIJNS4_17SM100_MMA_TF32_SSISJ_SJ_fLi128ELi256ELNS4_4UMMA5MajorE0ELSP_0ELNSO_7ScaleInE0ELSQ_0EEEEEENS4_6LayoutINS5_IJSB_SB_SB_EEENS5_IJNSA_ILi0EEESV_SV_EEEEENS5_IJNS4_10UnderscoreESY_SY_EEEEENS4_23SM90_TMA_LOAD_MULTICASTENS4_14ComposedLayoutINS4_7SwizzleILi3ELi4ELi3EEENS4_18smem_ptr_flag_bitsILi32EEENST_INS5_IJNSA_ILi8EEESH_EEENS5_IJSH_SB_EEEEEEEvNS4_8identityENS4_13SM90_TMA_LOADES1B_vS1C_EENS_8epilogue10collective18CollectiveEpilogueINS1F_23Sm100TmaWarpSpecializedILi4ELi2ELi32ELb1ELb0EEEJSI_NS5_IJNST_ISF_SB_EENST_ISH_SB_EEEEESJ_SK_SJ_SK_NS1F_6fusion15FusionCallbacksIS1J_NS1N_17LinearCombinationISJ_fSJ_fLNS_15FloatRoundStyleE2EEESI_S1M_JEEENS4_5SM1004TMEM4LOAD26SM100_TMEM_LOAD_32dp32b32xES1D_S1B_NS4_39AutoVectorizingCopyWithAssumedAlignmentILi128EEENS4_14SM90_TMA_STOREES1B_S1Y_S1Y_EEEvvEEEEvNT_6ParamsE --------------------------
	.section	.nv.info._ZN7cutlass13device_kernelINS_4gemm6kernel13GemmUniversalIN4cute5tupleIJiiiiEEENS1_10collective13CollectiveMmaINS1_35MainloopSm100TmaUmmaWarpSpecializedILi3ELi2ELi2ENS5_IJNS4_1CILi1EEENSA_ILi4EEESB_EEEEENS5_IJNSA_ILi128EEENSA_ILi256EEENSA_ILi32EEEEEENS_10tfloat32_tENS5_IJlSB_lEEESJ_SK_NS4_8TiledMMAINS4_8MMA_AtomIJNS4_17SM100_MMA_TF32_SSISJ_SJ_fLi128ELi256ELNS4_4UMMA5MajorE0ELSP_0ELNSO_7ScaleInE0ELSQ_0EEEEEENS4_6LayoutINS5_IJSB_SB_SB_EEENS5_IJNSA_ILi0EEESV_SV_EEEEENS5_IJNS4_10UnderscoreESY_SY_EEEEENS4_23SM90_TMA_LOAD_MULTICASTENS4_14ComposedLayoutINS4_7SwizzleILi3ELi4ELi3EEENS4_18smem_ptr_flag_bitsILi32EEENST_INS5_IJNSA_ILi8EEESH_EEENS5_IJSH_SB_EEEEEEEvNS4_8identityENS4_13SM90_TMA_LOADES1B_vS1C_EENS_8epilogue10collective18CollectiveEpilogueINS1F_23Sm100TmaWarpSpecializedILi4ELi2ELi32ELb1ELb0EEEJSI_NS5_IJNST_ISF_SB_EENST_ISH_SB_EEEEESJ_SK_SJ_SK_NS1F_6fusion15FusionCallbacksIS1J_NS1N_17LinearCombinationISJ_fSJ_fLNS_15FloatRoundStyleE2EEESI_S1M_JEEENS4_5SM1004TMEM4LOAD26SM100_TMEM_LOAD_32dp32b32xES1D_S1B_NS4_39AutoVectorizingCopyWithAssumedAlignmentILi128EEENS4_14SM90_TMA_STOREES1B_S1Y_S1Y_EEEvvEEEEvNT_6ParamsE,"",@"SHT_CUDA_INFO"
	.sectionflags	@""
	.align	4


	//----- nvinfo : EIATTR_CUDA_API_VERSION
	.align		4
        /*0000*/ 	.byte	0x04, 0x37
        /*0002*/ 	.short	(.L_31 - .L_30)
.L_30:
        /*0004*/ 	.word	0x00000082


	//----- nvinfo : EIATTR_KPARAM_INFO
	.align		4
.L_31:
        /*0008*/ 	.byte	0x04, 0x17
        /*000a*/ 	.short	(.L_33 - .L_32)
.L_32:
        /*000c*/ 	.word	0x00000000
        /*0010*/ 	.short	0x0000
        /*0012*/ 	.short	0x0000
        /*0014*/ 	.byte	0x00, 0xf0, 0x01, 0x20


	//----- nvinfo : EIATTR_AT_ENTRY_FRAGMENTS
	.align		4
.L_33:
        /*0018*/ 	.byte	0x04, 0x4f
        /*001a*/ 	.short	(.L_35 - .L_34)


	//   ....[0]....
.L_34:
        /*001c*/ 	.word	0x00000006


	//----- nvinfo : EIATTR_RESERVED_SMEM_USED
	.align		4
.L_35:
        /*0020*/ 	.byte	0x01, 0x41
	.zero		2


	//----- nvinfo : EIATTR_SPARSE_MMA_MASK
	.align		4
        /*0024*/ 	.byte	0x03, 0x50
        /*0026*/ 	.short	0x0000


	//----- nvinfo : EIATTR_TCGEN05_1CTA_USED
	.align		4
        /*0028*/ 	.byte	0x01, 0x51
	.zero		2


	//----- nvinfo : EIATTR_MAXREG_COUNT
	.align		4
        /*002c*/ 	.byte	0x03, 0x1b
        /*002e*/ 	.short	0x00ff


	//----- nvinfo : EIATTR_NUM_BARRIERS
	.align		4
        /*0030*/ 	.byte	0x02, 0x4c
        /*0032*/ 	.byte	0x07
	.zero		1


	//----- nvinfo : EIATTR_EXTERNS
	.align		4
        /*0034*/ 	.byte	0x04, 0x0f
        /*0036*/ 	.short	(.L_37 - .L_36)


	//   ....[0]....
	.align		4
.L_36:
        /*0038*/ 	.word	index@(__assertfail)


	//----- nvinfo : EIATTR_MERCURY_ISA_VERSION
	.align		4
.L_37:
        /*003c*/ 	.byte	0x03, 0x5f
        /*003e*/ 	.short	0x0101


	//----- nvinfo : EIATTR_INT_WARP_WIDE_INSTR_OFFSETS
	.align		4
        /*0040*/ 	.byte	0x04, 0x31
        /*0042*/ 	.short	(.L_39 - .L_38)


	//   ....[0]....
.L_38:
        /*0044*/ 	.word	0x00003b40


	//   ....[1]....
        /*0048*/ 	.word	0x00003b70


	//   ....[2]....
        /*004c*/ 	.word	0x00003b90


	//   ....[3]....
        /*0050*/ 	.word	0x00004710


	//   ....[4]....
        /*0054*/ 	.word	0x00004770


	//   ....[5]....
        /*0058*/ 	.word	0x00004850


	//   ....[6]....
        /*005c*/ 	.word	0x000048c0


	//   ....[7]....
        /*0060*/ 	.word	0x000049a0


	//   ....[8]....
        /*0064*/ 	.word	0x00004a10


	//   ....[9]....
        /*0068*/ 	.word	0x00004b00


	//   ....[10]....
        /*006c*/ 	.word	0x00004b70


	//   ....[11]....
        /*0070*/ 	.word	0x00004c70


	//   ....[12]....
        /*0074*/ 	.word	0x00004cf0


	//   ....[13]....
        /*0078*/ 	.word	0x00004df0


	//   ....[14]....
        /*007c*/ 	.word	0x00004e70


	//   ....[15]....
        /*0080*/ 	.word	0x00004f70


	//   ....[16]....
        /*0084*/ 	.word	0x00004ff0


	//   ....[17]....
        /*0088*/ 	.word	0x000050e0


	//   ....[18]....
        /*008c*/ 	.word	0x00005170


	//----- nvinfo : EIATTR_COOP_GROUP_MASK_REGIDS
	.align		4
.L_39:
        /*0090*/ 	.byte	0x04, 0x29
        /*0092*/ 	.short	(.L_41 - .L_40)


	//   ....[0]....
.L_40:
        /*0094*/ 	.word	0xffffffff


	//   ....[1]....
        /*0098*/ 	.word	0xffffffff


	//   ....[2]....
        /*009c*/ 	.word	0xffffffff


	//   ....[3]....
        /*00a0*/ 	.word	0xffffffff


	//   ....[4]....
        /*00a4*/ 	.word	0xffffffff


	//   ....[5]....
        /*00a8*/ 	.word	0xffffffff


	//   ....[6]....
        /*00ac*/ 	.word	0xffffffff


	//   ....[7]....
        /*00b0*/ 	.word	0xffffffff


	//   ....[8]....
        /*00b4*/ 	.word	0xffffffff


	//   ....[9]....
        /*00b8*/ 	.word	0xffffffff


	//   ....[10]....
        /*00bc*/ 	.word	0xffffffff


	//   ....[11]....
        /*00c0*/ 	.word	0xffffffff


	//   ....[12]....
        /*00c4*/ 	.word	0xffffffff


	//   ....[13]....
        /*00c8*/ 	.word	0xffffffff


	//----- nvinfo : EIATTR_COOP_GROUP_INSTR_OFFSETS
	.align		4
.L_41:
        /*00cc*/ 	.byte	0x04, 0x28
        /*00ce*/ 	.short	(.L_43 - .L_42)


	//   ....[0]....
.L_42:
        /*00d0*/ 	.word	0x00000080


	//   ....[1]....
        /*00d4*/ 	.word	0x000004f0


	//   ....[2]....
        /*00d8*/ 	.word	0x00000680


	//   ....[3]....
        /*00dc*/ 	.word	0x00000820


	//   ....[4]....
        /*00e0*/ 	.word	0x00000920


	//   ....[5]....
        /*00e4*/ 	.word	0x00000a90


	//   ....[6]....
        /*00e8*/ 	.word	0x00000bf0


	//   ....[7]....
        /*00ec*/ 	.word	0x00000da0


	//   ....[8]....
        /*00f0*/ 	.word	0x00002050


	//   ....[9]....
        /*00f4*/ 	.word	0x00002eb0


	//   ....[10]....
        /*00f8*/ 	.word	0x000030c0


	//   ....[11]....
        /*00fc*/ 	.word	0x000030f0


	//   ....[12]....
        /*0100*/ 	.word	0x00003a20


	//   ....[13]....
        /*0104*/ 	.word	0x00003c50


	//----- nvinfo : EIATTR_VRC_CTA_INIT_COUNT
	.align		4
.L_43:
        /*0108*/ 	.byte	0x02, 0x4a
        /*010a*/ 	.byte	0x80
	.zero		1


	//----- nvinfo : EIATTR_SYSCALL_OFFSETS
	.align		4
        /*010c*/ 	.byte	0x04, 0x46
        /*010e*/ 	.short	(.L_45 - .L_44)


	//   ....[0]....
.L_44:
        /*0110*/ 	.word	0x00005e30


	//   ....[1]....
        /*0114*/ 	.word	0x00005f20


	//   ....[2]....
        /*0118*/ 	.word	0x000068f0


	//   ....[3]....
        /*011c*/ 	.word	0x00007740


	//   ....[4]....
        /*0120*/ 	.word	0x00008560


	//   ....[5]....
        /*0124*/ 	.word	0x000093a0


	//   ....[6]....
        /*0128*/ 	.word	0x0000a1f0


	//   ....[7]....
        /*012c*/ 	.word	0x0000b070


	//   ....[8]....
        /*0130*/ 	.word	0x0000bec0


	//   ....[9]....
        /*0134*/ 	.word	0x0000ccc0


	//----- nvinfo : EIATTR_MBARRIER_INSTR_OFFSETS
	.align		4
.L_45:
        /*0138*/ 	.byte	0x04, 0x39
        /*013a*/ 	.short	(.L_47 - .L_46)


	//   ....[0]....
.L_46:
        /*013c*/ 	.word	0x00000610
        /*0140*/ 	.word	0x000000ff
        /*0144*/ 	.word	0x00000000
        /*0148*/ 	.short	0x0100
        /*014a*/ 	.byte	0x04
	.zero		1


	//   ....[1]....
        /*014c*/ 	.word	0x00000620
        /*0150*/ 	.word	0x000000ff
        /*0154*/ 	.word	0x00000018
        /*0158*/ 	.short	0x0100
        /*015a*/ 	.byte	0x04
	.zero		1


	//   ....[2]....
        /*015c*/ 	.word	0x00000630
        /*0160*/ 	.word	0x000000ff
        /*0164*/ 	.word	0x00000008
        /*0168*/ 	.short	0x0100
        /*016a*/ 	.byte	0x04
	.zero		1


	//   ....[3]....
        /*016c*/ 	.word	0x00000640
        /*0170*/ 	.word	0x000000ff
        /*0174*/ 	.word	0x00000020
        /*0178*/ 	.short	0x0100
        /*017a*/ 	.byte	0x04
	.zero		1


	//   ....[4]....
        /*017c*/ 	.word	0x00000650
        /*0180*/ 	.word	0x000000ff
        /*0184*/ 	.word	0x00000010
        /*0188*/ 	.short	0x0100
        /*018a*/ 	.byte	0x04
	.zero		1


	//   ....[5]....
        /*018c*/ 	.word	0x00000660
        /*0190*/ 	.word	0x000000ff
        /*0194*/ 	.word	0x00000028
        /*0198*/ 	.short	0x0100
        /*019a*/ 	.byte	0x04
	.zero		1


	//   ....[6]....
        /*019c*/ 	.word	0x00000790
        /*01a0*/ 	.word	0x000000ff
        /*01a4*/ 	.word	0x00000030
        /*01a8*/ 	.short	0x0100
        /*01aa*/ 	.byte	0x04
	.zero		1


	//   ....[7]....
        /*01ac*/ 	.word	0x000007a0
        /*01b0*/ 	.word	0x000000ff
        /*01b4*/ 	.word	0x00000050
        /*01b8*/ 	.short	0x0100
        /*01ba*/ 	.byte	0x04
	.zero		1


	//   ....[8]....
        /*01bc*/ 	.word	0x000007b0
        /*01c0*/ 	.word	0x000000ff
        /*01c4*/ 	.word	0x00000038
        /*01c8*/ 	.short	0x0100
        /*01ca*/ 	.byte	0x04
	.zero		1


	//   ....[9]....
        /*01cc*/ 	.word	0x000007c0
        /*01d0*/ 	.word	0x000000ff
        /*01d4*/ 	.word	0x00000058
        /*01d8*/ 	.short	0x0100
        /*01da*/ 	.byte	0x04
	.zero		1


	//   ....[10]....
        /*01dc*/ 	.word	0x000007d0
        /*01e0*/ 	.word	0x000000ff
        /*01e4*/ 	.word	0x00000040
        /*01e8*/ 	.short	0x0100
        /*01ea*/ 	.byte	0x04
	.zero		1


	//   ....[11]....
        /*01ec*/ 	.word	0x000007e0
        /*01f0*/ 	.word	0x000000ff
        /*01f4*/ 	.word	0x00000060
        /*01f8*/ 	.short	0x0100
        /*01fa*/ 	.byte	0x04
	.zero		1


	//   ....[12]....
        /*01fc*/ 	.word	0x000007f0
        /*0200*/ 	.word	0x000000ff
        /*0204*/ 	.word	0x00000048
        /*0208*/ 	.short	0x0100
        /*020a*/ 	.byte	0x04
	.zero		1


	//   ....[13]....
        /*020c*/ 	.word	0x00000800
        /*0210*/ 	.word	0x000000ff
        /*0214*/ 	.word	0x00000068
        /*0218*/ 	.short	0x0100
        /*021a*/ 	.byte	0x04
	.zero		1


	//   ....[14]....
        /*021c*/ 	.word	0x000008f0
        /*0220*/ 	.word	0x000000ff
        /*0224*/ 	.word	0x00000070
        /*0228*/ 	.short	0x0100
        /*022a*/ 	.byte	0x06
	.zero		1


	//   ....[15]....
        /*022c*/ 	.word	0x00000900
        /*0230*/ 	.word	0x000000ff
        /*0234*/ 	.word	0x00000078
        /*0238*/ 	.short	0x0100
        /*023a*/ 	.byte	0x06
	.zero		1


	//   ....[16]....
        /*023c*/ 	.word	0x00000a40
        /*0240*/ 	.word	0x000000ff
        /*0244*/ 	.word	0x00000080
        /*0248*/ 	.short	0x0100
        /*024a*/ 	.byte	0x06
	.zero		1


	//   ....[17]....
        /*024c*/ 	.word	0x00000a50
        /*0250*/ 	.word	0x000000ff
        /*0254*/ 	.word	0x00000090
        /*0258*/ 	.short	0x0100
        /*025a*/ 	.byte	0x06
	.zero		1


	//   ....[18]....
        /*025c*/ 	.word	0x00000a60
        /*0260*/ 	.word	0x000000ff
        /*0264*/ 	.word	0x00000088
        /*0268*/ 	.short	0x0100
        /*026a*/ 	.byte	0x06
	.zero		1


	//   ....[19]....
        /*026c*/ 	.word	0x00000a70
        /*0270*/ 	.word	0x000000ff
        /*0274*/ 	.word	0x00000098
        /*0278*/ 	.short	0x0100
        /*027a*/ 	.byte	0x06
	.zero		1


	//   ....[20]....
        /*027c*/ 	.word	0x00000ba0
        /*0280*/ 	.word	0x000000ff
        /*0284*/ 	.word	0x000000a0
        /*0288*/ 	.short	0x0100
        /*028a*/ 	.byte	0x04
	.zero		1


	//   ....[21]....
        /*028c*/ 	.word	0x00000bb0
        /*0290*/ 	.word	0x000000ff
        /*0294*/ 	.word	0x000000b0
        /*0298*/ 	.short	0x0100
        /*029a*/ 	.byte	0x04
	.zero		1


	//   ....[22]....
        /*029c*/ 	.word	0x00000bc0
        /*02a0*/ 	.word	0x000000ff
        /*02a4*/ 	.word	0x000000a8
        /*02a8*/ 	.short	0x0100
        /*02aa*/ 	.byte	0x04
	.zero		1


	//   ....[23]....
        /*02ac*/ 	.word	0x00000bd0
        /*02b0*/ 	.word	0x000000ff
        /*02b4*/ 	.word	0x000000b8
        /*02b8*/ 	.short	0x0100
        /*02ba*/ 	.byte	0x04
	.zero		1


	//   ....[24]....
        /*02bc*/ 	.word	0x00000cc0
        /*02c0*/ 	.word	0x000000ff
        /*02c4*/ 	.word	0x000000c0
        /*02c8*/ 	.short	0x0100
        /*02ca*/ 	.byte	0x04
	.zero		1


	//   ....[25]....
        /*02cc*/ 	.word	0x00000cd0
        /*02d0*/ 	.word	0x000000ff
        /*02d4*/ 	.word	0x000000d0
        /*02d8*/ 	.short	0x0100
        /*02da*/ 	.byte	0x04
	.zero		1


	//   ....[26]....
        /*02dc*/ 	.word	0x00000ce0
        /*02e0*/ 	.word	0x000000ff
        /*02e4*/ 	.word	0x000000c8
        /*02e8*/ 	.short	0x0100
        /*02ea*/ 	.byte	0x04
	.zero		1


	//   ....[27]....
        /*02ec*/ 	.word	0x00000cf0
        /*02f0*/ 	.word	0x000000ff
        /*02f4*/ 	.word	0x000000d8
        /*02f8*/ 	.short	0x0100
        /*02fa*/ 	.byte	0x04
	.zero		1


	//   ....[28]....
        /*02fc*/ 	.word	0x000018f0
        /*0300*/ 	.word	0x00000000
        /*0304*/ 	.word	0x000000d0
        /*0308*/ 	.short	0x010a
        /*030a*/ 	.byte	0xff
	.zero		1


	//   ....[29]....
        /*030c*/ 	.word	0x00001920
        /*0310*/ 	.word	0x00000000
        /*0314*/ 	.word	0x000000c0
        /*0318*/ 	.short	0x0101
        /*031a*/ 	.byte	0xff
	.zero		1


	//   ....[30]....
        /*031c*/ 	.word	0x000019d0
        /*0320*/ 	.word	0x000000ff
        /*0324*/ 	.word	0x00000018
        /*0328*/ 	.short	0x010a
        /*032a*/ 	.byte	0x04
	.zero		1


	//   ....[31]....
        /*032c*/ 	.word	0x00001a50
        /*0330*/ 	.word	0x000000ff
        /*0334*/ 	.word	0x00000018
        /*0338*/ 	.short	0x010a
        /*033a*/ 	.byte	0x21
	.zero		1


	//   ....[32]....
        /*033c*/ 	.word	0x00001be0
        /*0340*/ 	.word	0x000000ff
        /*0344*/ 	.word	0x00000018
        /*0348*/ 	.short	0x010a
        /*034a*/ 	.byte	0x08
	.zero		1


	//   ....[33]....
        /*034c*/ 	.word	0x00001d10
        /*0350*/ 	.word	0x000000ff
        /*0354*/ 	.word	0x00000078
        /*0358*/ 	.short	0x0101
        /*035a*/ 	.byte	0x07
	.zero		1


	//   ....[34]....
        /*035c*/ 	.word	0x00001d30
        /*0360*/ 	.word	0x000000ff
        /*0364*/ 	.word	0x00000018
        /*0368*/ 	.short	0x010a
        /*036a*/ 	.byte	0x04
	.zero		1


	//   ....[35]....
        /*036c*/ 	.word	0x00001db0
        /*0370*/ 	.word	0x000000ff
        /*0374*/ 	.word	0x00000018
        /*0378*/ 	.short	0x010a
        /*037a*/ 	.byte	0x11
	.zero		1


	//   ....[36]....
        /*037c*/ 	.word	0x00001f40
        /*0380*/ 	.word	0x000000ff
        /*0384*/ 	.word	0x00000018
        /*0388*/ 	.short	0x010a
        /*038a*/ 	.byte	0x06
	.zero		1


	//   ....[37]....
        /*038c*/ 	.word	0x00002080
        /*0390*/ 	.word	0x00000003
        /*0394*/ 	.word	0x00000080
        /*0398*/ 	.short	0x010a
        /*039a*/ 	.byte	0xff
	.zero		1


	//   ....[38]....
        /*039c*/ 	.word	0x000021d0
        /*03a0*/ 	.word	0x00000000
        /*03a4*/ 	.word	0x00000000
        /*03a8*/ 	.short	0x0101
        /*03aa*/ 	.byte	0xff
	.zero		1


	//   ....[39]....
        /*03ac*/ 	.word	0x00002790
        /*03b0*/ 	.word	0x000000ff
        /*03b4*/ 	.word	0x00000000
        /*03b8*/ 	.short	0x010a
        /*03ba*/ 	.byte	0x04
	.zero		1


	//   ....[40]....
        /*03bc*/ 	.word	0x00002820
        /*03c0*/ 	.word	0x000000ff
        /*03c4*/ 	.word	0x00000000
        /*03c8*/ 	.short	0x010a
        /*03ca*/ 	.byte	0x05
	.zero		1


	//   ....[41]....
        /*03cc*/ 	.word	0x000028c0
        /*03d0*/ 	.word	0x00000000
        /*03d4*/ 	.word	0x00000000
        /*03d8*/ 	.short	0x010a
        /*03da*/ 	.byte	0xff
	.zero		1


	//   ....[42]....
        /*03dc*/ 	.word	0x00002a00
        /*03e0*/ 	.word	0x00000002
        /*03e4*/ 	.word	0x000000c0
        /*03e8*/ 	.short	0x010a
        /*03ea*/ 	.byte	0xff
	.zero		1


	//   ....[43]....
        /*03ec*/ 	.word	0x00002a70
        /*03f0*/ 	.word	0x00000002
        /*03f4*/ 	.word	0x00000000
        /*03f8*/ 	.short	0x0101
        /*03fa*/ 	.byte	0xff
	.zero		1


	//   ....[44]....
        /*03fc*/ 	.word	0x00002a90
        /*0400*/ 	.word	0x000000ff
        /*0404*/ 	.word	0x00000090
        /*0408*/ 	.short	0x010a
        /*040a*/ 	.byte	0x04
	.zero		1


	//   ....[45]....
        /*040c*/ 	.word	0x00002bb0
        /*0410*/ 	.word	0x00000002
        /*0414*/ 	.word	0x00000080
        /*0418*/ 	.short	0x010a
        /*041a*/ 	.byte	0xff
	.zero		1


	//   ....[46]....
        /*041c*/ 	.word	0x00002cb0
        /*0420*/ 	.word	0x00000002
        /*0424*/ 	.word	0x00000000
        /*0428*/ 	.short	0x0101
        /*042a*/ 	.byte	0xff
	.zero		1


	//   ....[47]....
        /*042c*/ 	.word	0x00002d40
        /*0430*/ 	.word	0x000000ff
        /*0434*/ 	.word	0x00000090
        /*0438*/ 	.short	0x0106
        /*043a*/ 	.byte	0x04
	.zero		1


	//   ....[48]....
        /*043c*/ 	.word	0x00002d60
        /*0440*/ 	.word	0x000000ff
        /*0444*/ 	.word	0x00000090
        /*0448*/ 	.short	0x010a
        /*044a*/ 	.byte	0x04
	.zero		1


	//   ....[49]....
        /*044c*/ 	.word	0x00002df0
        /*0450*/ 	.word	0x000000ff
        /*0454*/ 	.word	0x00000090
        /*0458*/ 	.short	0x0106
        /*045a*/ 	.byte	0x07
	.zero		1


	//   ....[50]....
        /*045c*/ 	.word	0x00002e30
        /*0460*/ 	.word	0x00000000
        /*0464*/ 	.word	0x00000090
        /*0468*/ 	.short	0x010a
        /*046a*/ 	.byte	0xff
	.zero		1


	//   ....[51]....
        /*046c*/ 	.word	0x00003390
        /*0470*/ 	.word	0x00000000
        /*0474*/ 	.word	0x00000080
        /*0478*/ 	.short	0x010a
        /*047a*/ 	.byte	0xff
	.zero		1


	//   ....[52]....
        /*047c*/ 	.word	0x000034a0
        /*0480*/ 	.word	0x00000003
        /*0484*/ 	.word	0x00000000
        /*0488*/ 	.short	0x0101
        /*048a*/ 	.byte	0xff
	.zero		1


	//   ....[53]....
        /*048c*/ 	.word	0x000034b0
        /*0490*/ 	.word	0x000000ff
        /*0494*/ 	.word	0x00000000
        /*0498*/ 	.short	0x010a
        /*049a*/ 	.byte	0x04
	.zero		1


	//   ....[54]....
        /*049c*/ 	.word	0x000034d0
        /*04a0*/ 	.word	0x000000ff
        /*04a4*/ 	.word	0x000000b0
        /*04a8*/ 	.short	0x010a
        /*04aa*/ 	.byte	0x1e
	.zero		1


	//   ....[55]....
        /*04ac*/ 	.word	0x000035a0
        /*04b0*/ 	.word	0x000000ff
        /*04b4*/ 	.word	0x00000000
        /*04b8*/ 	.short	0x010a
        /*04ba*/ 	.byte	0x05
	.zero		1


	//   ....[56]....
        /*04bc*/ 	.word	0x000036e0
        /*04c0*/ 	.word	0x000000ff
        /*04c4*/ 	.word	0x00000000
        /*04c8*/ 	.short	0x010a
        /*04ca*/ 	.byte	0x04
	.zero		1


	//   ....[57]....
        /*04cc*/ 	.word	0x00003970
        /*04d0*/ 	.word	0x000000ff
        /*04d4*/ 	.word	0x00000000
        /*04d8*/ 	.short	0x010a
        /*04da*/ 	.byte	0x04
	.zero		1


	//   ....[58]....
        /*04dc*/ 	.word	0x00003a00
        /*04e0*/ 	.word	0x000000ff
        /*04e4*/ 	.word	0x00000000
        /*04e8*/ 	.short	0x010a
        /*04ea*/ 	.byte	0x04
	.zero		1


	//   ....[59]....
        /*04ec*/ 	.word	0x00003f00
        /*04f0*/ 	.word	0x0000000c
        /*04f4*/ 	.word	0x00000080
        /*04f8*/ 	.short	0x010a
        /*04fa*/ 	.byte	0xff
	.zero		1


	//   ....[60]....
        /*04fc*/ 	.word	0x00004070
        /*0500*/ 	.word	0x00000000
        /*0504*/ 	.word	0x00000000
        /*0508*/ 	.short	0x0101
        /*050a*/ 	.byte	0xff
	.zero		1


	//   ....[61]....
        /*050c*/ 	.word	0x00004510
        /*0510*/ 	.word	0x000000ff
        /*0514*/ 	.word	0x00000078
        /*0518*/ 	.short	0x010a
        /*051a*/ 	.byte	0x15
	.zero		1


	//   ....[62]....
        /*051c*/ 	.word	0x00004690
        /*0520*/ 	.word	0x000000ff
        /*0524*/ 	.word	0x00000050
        /*0528*/ 	.short	0x010a
        /*052a*/ 	.byte	0x15
	.zero		1


	//   ....[63]....
        /*052c*/ 	.word	0x00004800
        /*0530*/ 	.word	0x000000ff
        /*0534*/ 	.word	0x00000030
        /*0538*/ 	.short	0x010b
        /*053a*/ 	.byte	0x15
	.zero		1


	//   ....[64]....
        /*053c*/ 	.word	0x00004810
        /*0540*/ 	.word	0x000000ff
        /*0544*/ 	.word	0x00000000
        /*0548*/ 	.short	0x0101
        /*054a*/ 	.byte	0x25
	.zero		1


	//   ....[65]....
        /*054c*/ 	.word	0x00004820
        /*0550*/ 	.word	0x000000ff
        /*0554*/ 	.word	0x00000058
        /*0558*/ 	.short	0x010a
        /*055a*/ 	.byte	0x15
	.zero		1


	//   ....[66]....
        /*055c*/ 	.word	0x00004950
        /*0560*/ 	.word	0x000000ff
        /*0564*/ 	.word	0x00000038
        /*0568*/ 	.short	0x010b
        /*056a*/ 	.byte	0x15
	.zero		1


	//   ....[67]....
        /*056c*/ 	.word	0x00004960
        /*0570*/ 	.word	0x000000ff
        /*0574*/ 	.word	0x00000000
        /*0578*/ 	.short	0x0101
        /*057a*/ 	.byte	0x1f
	.zero		1


	//   ....[68]....
        /*057c*/ 	.word	0x00004970
        /*0580*/ 	.word	0x000000ff
        /*0584*/ 	.word	0x00000060
        /*0588*/ 	.short	0x010a
        /*058a*/ 	.byte	0x15
	.zero		1


	//   ....[69]....
        /*058c*/ 	.word	0x00004ab0
        /*0590*/ 	.word	0x000000ff
        /*0594*/ 	.word	0x00000040
        /*0598*/ 	.short	0x010b
        /*059a*/ 	.byte	0x15
	.zero		1


	//   ....[70]....
        /*059c*/ 	.word	0x00004ac0
        /*05a0*/ 	.word	0x000000ff
        /*05a4*/ 	.word	0x00000000
        /*05a8*/ 	.short	0x0101
        /*05aa*/ 	.byte	0x1e
	.zero		1


	//   ....[71]....
        /*05ac*/ 	.word	0x00004ad0
        /*05b0*/ 	.word	0x000000ff
        /*05b4*/ 	.word	0x00000068
        /*05b8*/ 	.short	0x010a
        /*05ba*/ 	.byte	0x15
	.zero		1


	//   ....[72]....
        /*05bc*/ 	.word	0x00004c20
        /*05c0*/ 	.word	0x000000ff
        /*05c4*/ 	.word	0x00000048
        /*05c8*/ 	.short	0x010b
        /*05ca*/ 	.byte	0x15
	.zero		1


	//   ....[73]....
        /*05cc*/ 	.word	0x00004c30
        /*05d0*/ 	.word	0x000000ff
        /*05d4*/ 	.word	0x00000000
        /*05d8*/ 	.short	0x0101
        /*05da*/ 	.byte	0x1d
	.zero		1


	//   ....[74]....
        /*05dc*/ 	.word	0x00004c40
        /*05e0*/ 	.word	0x000000ff
        /*05e4*/ 	.word	0x00000050
        /*05e8*/ 	.short	0x010a
        /*05ea*/ 	.byte	0x15
	.zero		1


	//   ....[75]....
        /*05ec*/ 	.word	0x00004da0
        /*05f0*/ 	.word	0x000000ff
        /*05f4*/ 	.word	0x00000030
        /*05f8*/ 	.short	0x010b
        /*05fa*/ 	.byte	0x15
	.zero		1


	//   ....[76]....
        /*05fc*/ 	.word	0x00004db0
        /*0600*/ 	.word	0x000000ff
        /*0604*/ 	.word	0x00000000
        /*0608*/ 	.short	0x0101
        /*060a*/ 	.byte	0x25
	.zero		1


	//   ....[77]....
        /*060c*/ 	.word	0x00004dc0
        /*0610*/ 	.word	0x000000ff
        /*0614*/ 	.word	0x00000058
        /*0618*/ 	.short	0x010a
        /*061a*/ 	.byte	0x15
	.zero		1


	//   ....[78]....
        /*061c*/ 	.word	0x00004f20
        /*0620*/ 	.word	0x000000ff
        /*0624*/ 	.word	0x00000038
        /*0628*/ 	.short	0x010b
        /*062a*/ 	.byte	0x15
	.zero		1


	//   ....[79]....
        /*062c*/ 	.word	0x00004f30
        /*0630*/ 	.word	0x000000ff
        /*0634*/ 	.word	0x00000000
        /*0638*/ 	.short	0x0101
        /*063a*/ 	.byte	0x1f
	.zero		1


	//   ....[80]....
        /*063c*/ 	.word	0x00004f40
        /*0640*/ 	.word	0x000000ff
        /*0644*/ 	.word	0x00000060
        /*0648*/ 	.short	0x010a
        /*064a*/ 	.byte	0x15
	.zero		1


	//   ....[81]....
        /*064c*/ 	.word	0x00005090
        /*0650*/ 	.word	0x000000ff
        /*0654*/ 	.word	0x00000040
        /*0658*/ 	.short	0x010b
        /*065a*/ 	.byte	0x15
	.zero		1


	//   ....[82]....
        /*065c*/ 	.word	0x000050a0
        /*0660*/ 	.word	0x000000ff
        /*0664*/ 	.word	0x00000000
        /*0668*/ 	.short	0x0101
        /*066a*/ 	.byte	0x1e
	.zero		1


	//   ....[83]....
        /*066c*/ 	.word	0x000050b0
        /*0670*/ 	.word	0x000000ff
        /*0674*/ 	.word	0x00000068
        /*0678*/ 	.short	0x010a
        /*067a*/ 	.byte	0x15
	.zero		1


	//   ....[84]....
        /*067c*/ 	.word	0x000052a0
        /*0680*/ 	.word	0x000000ff
        /*0684*/ 	.word	0x00000048
        /*0688*/ 	.short	0x010b
        /*068a*/ 	.byte	0x15
	.zero		1


	//   ....[85]....
        /*068c*/ 	.word	0x000052b0
        /*0690*/ 	.word	0x000000ff
        /*0694*/ 	.word	0x00000000
        /*0698*/ 	.short	0x0101
        /*069a*/ 	.byte	0x1d
	.zero		1


	//   ....[86]....
        /*069c*/ 	.word	0x000052d0
        /*06a0*/ 	.word	0x000000ff
        /*06a4*/ 	.word	0x00000050
        /*06a8*/ 	.short	0x010a
        /*06aa*/ 	.byte	0x15
	.zero		1


	//   ....[87]....
        /*06ac*/ 	.word	0x000052f0
        /*06b0*/ 	.word	0x000000ff
        /*06b4*/ 	.word	0x00000058
        /*06b8*/ 	.short	0x010a
        /*06ba*/ 	.byte	0x15
	.zero		1


	//   ....[88]....
        /*06bc*/ 	.word	0x00005310
        /*06c0*/ 	.word	0x000000ff
        /*06c4*/ 	.word	0x00000060
        /*06c8*/ 	.short	0x010a
        /*06ca*/ 	.byte	0x15
	.zero		1


	//   ....[89]....
        /*06cc*/ 	.word	0x00005360
        /*06d0*/ 	.word	0x00000002
        /*06d4*/ 	.word	0x00000068
        /*06d8*/ 	.short	0x010a
        /*06da*/ 	.byte	0xff
	.zero		1


	//   ....[90]....
        /*06dc*/ 	.word	0x000056c0
        /*06e0*/ 	.word	0x00000003
        /*06e4*/ 	.word	0x00000080
        /*06e8*/ 	.short	0x010a
        /*06ea*/ 	.byte	0xff
	.zero		1


	//   ....[91]....
        /*06ec*/ 	.word	0x00005840
        /*06f0*/ 	.word	0x00000000
        /*06f4*/ 	.word	0x00000000
        /*06f8*/ 	.short	0x0101
        /*06fa*/ 	.byte	0xff
	.zero		1


	//   ....[92]....
        /*06fc*/ 	.word	0x00006410
        /*0700*/ 	.word	0x000000ff
        /*0704*/ 	.word	0x00000030
        /*0708*/ 	.short	0x010a
        /*070a*/ 	.byte	0x2b
	.zero		1


	//   ....[93]....
        /*070c*/ 	.word	0x00006530
        /*0710*/ 	.word	0x0000006f
        /*0714*/ 	.word	0x000000a0
        /*0718*/ 	.short	0x010a
        /*071a*/ 	.byte	0xff
	.zero		1


	//   ....[94]....
        /*071c*/ 	.word	0x000066a0
        /*0720*/ 	.word	0x000000ff
        /*0724*/ 	.word	0x00000030
        /*0728*/ 	.short	0x010a
        /*072a*/ 	.byte	0x2b
	.zero		1


	//   ....[95]....
        /*072c*/ 	.word	0x000067d0
        /*0730*/ 	.word	0x0000006f
        /*0734*/ 	.word	0x000000a0
        /*0738*/ 	.short	0x010a
        /*073a*/ 	.byte	0xff
	.zero		1


	//   ....[96]....
        /*073c*/ 	.word	0x000073e0
        /*0740*/ 	.word	0x00000000
        /*0744*/ 	.word	0x00000000
        /*0748*/ 	.short	0x0101
        /*074a*/ 	.byte	0xff
	.zero		1


	//   ....[97]....
        /*074c*/ 	.word	0x000073f0
        /*0750*/ 	.word	0x00000002
        /*0754*/ 	.word	0x00000030
        /*0758*/ 	.short	0x010a
        /*075a*/ 	.byte	0xff
	.zero		1


	//   ....[98]....
        /*075c*/ 	.word	0x000074d0
        /*0760*/ 	.word	0x00000002
        /*0764*/ 	.word	0x00000030
        /*0768*/ 	.short	0x010a
        /*076a*/ 	.byte	0xff
	.zero		1


	//   ....[99]....
        /*076c*/ 	.word	0x00008200
        /*0770*/ 	.word	0x00000000
        /*0774*/ 	.word	0x00000000
        /*0778*/ 	.short	0x0101
        /*077a*/ 	.byte	0xff
	.zero		1


	//   ....[100]....
        /*077c*/ 	.word	0x00008220
        /*0780*/ 	.word	0x00000006
        /*0784*/ 	.word	0x00000030
        /*0788*/ 	.short	0x010a
        /*078a*/ 	.byte	0xff
	.zero		1


	//   ....[101]....
        /*078c*/ 	.word	0x000082f0
        /*0790*/ 	.word	0x00000006
        /*0794*/ 	.word	0x00000030
        /*0798*/ 	.short	0x010a
        /*079a*/ 	.byte	0xff
	.zero		1


	//   ....[102]....
        /*079c*/ 	.word	0x00009020
        /*07a0*/ 	.word	0x00000010
        /*07a4*/ 	.word	0x00000000
        /*07a8*/ 	.short	0x0101
        /*07aa*/ 	.byte	0xff
	.zero		1


	//   ....[103]....
        /*07ac*/ 	.word	0x00009040
        /*07b0*/ 	.word	0x00000000
        /*07b4*/ 	.word	0x00000030
        /*07b8*/ 	.short	0x010a
        /*07ba*/ 	.byte	0xff
	.zero		1


	//   ....[104]....
        /*07bc*/ 	.word	0x00009110
        /*07c0*/ 	.word	0x00000000
        /*07c4*/ 	.word	0x00000030
        /*07c8*/ 	.short	0x010a
        /*07ca*/ 	.byte	0xff
	.zero		1


	//   ....[105]....
        /*07cc*/ 	.word	0x00009e50
        /*07d0*/ 	.word	0x00000010
        /*07d4*/ 	.word	0x00000000
        /*07d8*/ 	.short	0x0101
        /*07da*/ 	.byte	0xff
	.zero		1


	//   ....[106]....
        /*07dc*/ 	.word	0x00009e70
        /*07e0*/ 	.word	0x00000006
        /*07e4*/ 	.word	0x00000030
        /*07e8*/ 	.short	0x010a
        /*07ea*/ 	.byte	0xff
	.zero		1


	//   ....[107]....
        /*07ec*/ 	.word	0x00009f40
        /*07f0*/ 	.word	0x00000006
        /*07f4*/ 	.word	0x00000030
        /*07f8*/ 	.short	0x010a
        /*07fa*/ 	.byte	0xff
	.zero		1


	//   ....[108]....
        /*07fc*/ 	.word	0x0000acd0
        /*0800*/ 	.word	0x00000010
        /*0804*/ 	.word	0x00000000
        /*0808*/ 	.short	0x0101
        /*080a*/ 	.byte	0xff
	.zero		1


	//   ....[109]....
        /*080c*/ 	.word	0x0000acf0
        /*0810*/ 	.word	0x00000006
        /*0814*/ 	.word	0x00000030
        /*0818*/ 	.short	0x010a
        /*081a*/ 	.byte	0xff
	.zero		1


	//   ....[110]....
        /*081c*/ 	.word	0x0000adc0
        /*0820*/ 	.word	0x00000006
        /*0824*/ 	.word	0x00000030
        /*0828*/ 	.short	0x010a
        /*082a*/ 	.byte	0xff
	.zero		1


	//   ....[111]....
        /*082c*/ 	.word	0x0000bb20
        /*0830*/ 	.word	0x00000010
        /*0834*/ 	.word	0x00000000
        /*0838*/ 	.short	0x0101
        /*083a*/ 	.byte	0xff
	.zero		1


	//   ....[112]....
        /*083c*/ 	.word	0x0000bb40
        /*0840*/ 	.word	0x00000006
        /*0844*/ 	.word	0x00000030
        /*0848*/ 	.short	0x010a
        /*084a*/ 	.byte	0xff
	.zero		1


	//   ....[113]....
        /*084c*/ 	.word	0x0000bc10
        /*0850*/ 	.word	0x00000006
        /*0854*/ 	.word	0x00000030
        /*0858*/ 	.short	0x010a
        /*085a*/ 	.byte	0xff
	.zero		1


	//   ....[114]....
        /*085c*/ 	.word	0x0000c970
        /*0860*/ 	.word	0x00000010
        /*0864*/ 	.word	0x00000000
        /*0868*/ 	.short	0x0101
        /*086a*/ 	.byte	0xff
	.zero		1


	//   ....[115]....
        /*086c*/ 	.word	0x0000c990
        /*0870*/ 	.word	0x00000000
        /*0874*/ 	.word	0x00000030
        /*0878*/ 	.short	0x010a
        /*087a*/ 	.byte	0xff
	.zero		1


	//   ....[116]....
        /*087c*/ 	.word	0x0000ca60
        /*0880*/ 	.word	0x00000000
        /*0884*/ 	.word	0x00000030
        /*0888*/ 	.short	0x010a
        /*088a*/ 	.byte	0xff
	.zero		1


	//   ....[117]....
        /*088c*/ 	.word	0x0000d030
        /*0890*/ 	.word	0x000000ff
        /*0894*/ 	.word	0x00000000
        /*0898*/ 	.short	0x0101
        /*089a*/ 	.byte	0x04
	.zero		1


	//   ....[118]....
        /*089c*/ 	.word	0x0000d7e0
        /*08a0*/ 	.word	0x00000000
        /*08a4*/ 	.word	0x00000000
        /*08a8*/ 	.short	0x0101
        /*08aa*/ 	.byte	0xff
	.zero		1


	//   ....[119]....
        /*08ac*/ 	.word	0x0000daa0
        /*08b0*/ 	.word	0x000000ff
        /*08b4*/ 	.word	0x00000000
        /*08b8*/ 	.short	0x0101
        /*08ba*/ 	.byte	0x04
	.zero		1


	//   ....[120]....
        /*08bc*/ 	.word	0x0000dac0
        /*08c0*/ 	.word	0x00000000
        /*08c4*/ 	.word	0x000000d0
        /*08c8*/ 	.short	0x010a
        /*08ca*/ 	.byte	0xff
	.zero		1


	//   ....[121]....
        /*08cc*/ 	.word	0x0000db20
        /*08d0*/ 	.word	0x00000000
        /*08d4*/ 	.word	0x00000018
        /*08d8*/ 	.short	0x010a
        /*08da*/ 	.byte	0xff
	.zero		1


	//   ....[122]....
        /*08dc*/ 	.word	0x0000db80
        /*08e0*/ 	.word	0x00000000
        /*08e4*/ 	.word	0x00000018
        /*08e8*/ 	.short	0x010a
        /*08ea*/ 	.byte	0xff
	.zero		1


	//   ....[123]....
        /*08ec*/ 	.word	0x0000dbd0
        /*08f0*/ 	.word	0x00000003
        /*08f4*/ 	.word	0x00000080
        /*08f8*/ 	.short	0x010a
        /*08fa*/ 	.byte	0xff
	.zero		1


	//   ....[124]....
        /*08fc*/ 	.word	0x0000dc30
        /*0900*/ 	.word	0x00000000
        /*0904*/ 	.word	0x00000000
        /*0908*/ 	.short	0x010a
        /*090a*/ 	.byte	0xff
	.zero		1


	//   ....[125]....
        /*090c*/ 	.word	0x0000dc90
        /*0910*/ 	.word	0x00000000
        /*0914*/ 	.word	0x00000000
        /*0918*/ 	.short	0x010a
        /*091a*/ 	.byte	0xff
	.zero		1


	//   ....[126]....
        /*091c*/ 	.word	0x0000dce0
        /*0920*/ 	.word	0x00000002
        /*0924*/ 	.word	0x000000c0
        /*0928*/ 	.short	0x010a
        /*092a*/ 	.byte	0xff
	.zero		1


	//   ....[127]....
        /*092c*/ 	.word	0x0000dd40
        /*0930*/ 	.word	0x00000002
        /*0934*/ 	.word	0x00000090
        /*0938*/ 	.short	0x010a
        /*093a*/ 	.byte	0xff
	.zero		1


	//   ....[128]....
        /*093c*/ 	.word	0x0000dd90
        /*0940*/ 	.word	0x00000002
        /*0944*/ 	.word	0x00000080
        /*0948*/ 	.short	0x010a
        /*094a*/ 	.byte	0xff
	.zero		1


	//   ....[129]....
        /*094c*/ 	.word	0x0000ddf0
        /*0950*/ 	.word	0x00000000
        /*0954*/ 	.word	0x00000090
        /*0958*/ 	.short	0x010a
        /*095a*/ 	.byte	0xff
	.zero		1


	//   ....[130]....
        /*095c*/ 	.word	0x0000de40
        /*0960*/ 	.word	0x00000000
        /*0964*/ 	.word	0x00000080
        /*0968*/ 	.short	0x010a
        /*096a*/ 	.byte	0xff
	.zero		1


	//   ....[131]....
        /*096c*/ 	.word	0x0000dea0
        /*0970*/ 	.word	0x00000002
        /*0974*/ 	.word	0x000000b0
        /*0978*/ 	.short	0x010a
        /*097a*/ 	.byte	0xff
	.zero		1


	//   ....[132]....
        /*097c*/ 	.word	0x0000df00
        /*0980*/ 	.word	0x00000000
        /*0984*/ 	.word	0x00000000
        /*0988*/ 	.short	0x010a
        /*098a*/ 	.byte	0xff
	.zero		1


	//   ....[133]....
        /*098c*/ 	.word	0x0000df60
        /*0990*/ 	.word	0x00000000
        /*0994*/ 	.word	0x00000000
        /*0998*/ 	.short	0x010a
        /*099a*/ 	.byte	0xff
	.zero		1


	//   ....[134]....
        /*099c*/ 	.word	0x0000dfc0
        /*09a0*/ 	.word	0x00000000
        /*09a4*/ 	.word	0x00000000
        /*09a8*/ 	.short	0x010a
        /*09aa*/ 	.byte	0xff
	.zero		1


	//   ....[135]....
        /*09ac*/ 	.word	0x0000e010
        /*09b0*/ 	.word	0x0000000c
        /*09b4*/ 	.word	0x00000080
        /*09b8*/ 	.short	0x010a
        /*09ba*/ 	.byte	0xff
	.zero		1


	//   ....[136]....
        /*09bc*/ 	.word	0x0000e070
        /*09c0*/ 	.word	0x00000000
        /*09c4*/ 	.word	0x00000078
        /*09c8*/ 	.short	0x010a
        /*09ca*/ 	.byte	0xff
	.zero		1


	//   ....[137]....
        /*09cc*/ 	.word	0x0000e0d0
        /*09d0*/ 	.word	0x00000000
        /*09d4*/ 	.word	0x00000050
        /*09d8*/ 	.short	0x010a
        /*09da*/ 	.byte	0xff
	.zero		1


	//   ....[138]....
        /*09dc*/ 	.word	0x0000e130
        /*09e0*/ 	.word	0x00000000
        /*09e4*/ 	.word	0x00000058
        /*09e8*/ 	.short	0x010a
        /*09ea*/ 	.byte	0xff
	.zero		1


	//   ....[139]....
        /*09ec*/ 	.word	0x0000e190
        /*09f0*/ 	.word	0x00000000
        /*09f4*/ 	.word	0x00000060
        /*09f8*/ 	.short	0x010a
        /*09fa*/ 	.byte	0xff
	.zero		1


	//   ....[140]....
        /*09fc*/ 	.word	0x0000e1f0
        /*0a00*/ 	.word	0x00000000
        /*0a04*/ 	.word	0x00000068
        /*0a08*/ 	.short	0x010a
        /*0a0a*/ 	.byte	0xff
	.zero		1


	//   ....[141]....
        /*0a0c*/ 	.word	0x0000e250
        /*0a10*/ 	.word	0x00000000
        /*0a14*/ 	.word	0x00000050
        /*0a18*/ 	.short	0x010a
        /*0a1a*/ 	.byte	0xff
	.zero		1


	//   ....[142]....
        /*0a1c*/ 	.word	0x0000e2b0
        /*0a20*/ 	.word	0x00000000
        /*0a24*/ 	.word	0x00000058
        /*0a28*/ 	.short	0x010a
        /*0a2a*/ 	.byte	0xff
	.zero		1


	//   ....[143]....
        /*0a2c*/ 	.word	0x0000e310
        /*0a30*/ 	.word	0x00000000
        /*0a34*/ 	.word	0x00000060
        /*0a38*/ 	.short	0x010a
        /*0a3a*/ 	.byte	0xff
	.zero		1


	//   ....[144]....
        /*0a3c*/ 	.word	0x0000e370
        /*0a40*/ 	.word	0x00000000
        /*0a44*/ 	.word	0x00000068
        /*0a48*/ 	.short	0x010a
        /*0a4a*/ 	.byte	0xff
	.zero		1


	//   ....[145]....
        /*0a4c*/ 	.word	0x0000e3d0
        /*0a50*/ 	.word	0x00000000
        /*0a54*/ 	.word	0x00000050
        /*0a58*/ 	.short	0x010a
        /*0a5a*/ 	.byte	0xff
	.zero		1


	//   ....[146]....
        /*0a5c*/ 	.word	0x0000e430
        /*0a60*/ 	.word	0x00000000
        /*0a64*/ 	.word	0x00000058
        /*0a68*/ 	.short	0x010a
        /*0a6a*/ 	.byte	0xff
	.zero		1


	//   ....[147]....
        /*0a6c*/ 	.word	0x0000e490
        /*0a70*/ 	.word	0x00000002
        /*0a74*/ 	.word	0x00000060
        /*0a78*/ 	.short	0x010a
        /*0a7a*/ 	.byte	0xff
	.zero		1


	//   ....[148]....
        /*0a7c*/ 	.word	0x0000e4e0
        /*0a80*/ 	.word	0x00000003
        /*0a84*/ 	.word	0x00000080
        /*0a88*/ 	.short	0x010a
        /*0a8a*/ 	.byte	0xff
	.zero		1


	//   ....[149]....
        /*0a8c*/ 	.word	0x0000e540
        /*0a90*/ 	.word	0x00000002
        /*0a94*/ 	.word	0x00000030
        /*0a98*/ 	.short	0x010a
        /*0a9a*/ 	.byte	0xff
	.zero		1


	//   ....[150]....
        /*0a9c*/ 	.word	0x0000e590
        /*0aa0*/ 	.word	0x0000006f
        /*0aa4*/ 	.word	0x000000a0
        /*0aa8*/ 	.short	0x010a
        /*0aaa*/ 	.byte	0xff
	.zero		1


	//   ....[151]....
        /*0aac*/ 	.word	0x0000e5e0
        /*0ab0*/ 	.word	0x00000002
        /*0ab4*/ 	.word	0x00000030
        /*0ab8*/ 	.short	0x010a
        /*0aba*/ 	.byte	0xff
	.zero		1


	//   ....[152]....
        /*0abc*/ 	.word	0x0000e630
        /*0ac0*/ 	.word	0x00000006
        /*0ac4*/ 	.word	0x00000030
        /*0ac8*/ 	.short	0x010a
        /*0aca*/ 	.byte	0xff
	.zero		1


	//   ....[153]....
        /*0acc*/ 	.word	0x0000e680
        /*0ad0*/ 	.word	0x00000000
        /*0ad4*/ 	.word	0x00000030
        /*0ad8*/ 	.short	0x010a
        /*0ada*/ 	.byte	0xff
	.zero		1


	//   ....[154]....
        /*0adc*/ 	.word	0x0000e6d0
        /*0ae0*/ 	.word	0x00000006
        /*0ae4*/ 	.word	0x00000030
        /*0ae8*/ 	.short	0x010a
        /*0aea*/ 	.byte	0xff
	.zero		1


	//   ....[155]....
        /*0aec*/ 	.word	0x0000e720
        /*0af0*/ 	.word	0x00000006
        /*0af4*/ 	.word	0x00000030
        /*0af8*/ 	.short	0x010a
        /*0afa*/ 	.byte	0xff
	.zero		1


	//   ....[156]....
        /*0afc*/ 	.word	0x0000e770
        /*0b00*/ 	.word	0x00000006
        /*0b04*/ 	.word	0x00000030
        /*0b08*/ 	.short	0x010a
        /*0b0a*/ 	.byte	0xff
	.zero		1


	//   ....[157]....
        /*0b0c*/ 	.word	0x0000e7c0
        /*0b10*/ 	.word	0x00000000
        /*0b14*/ 	.word	0x00000030
        /*0b18*/ 	.short	0x010a
        /*0b1a*/ 	.byte	0xff
	.zero		1


	//----- nvinfo : EIATTR_NUM_MBARRIERS
	.align		4
.L_47:
        /*0b1c*/ 	.byte	0x03, 0x38
        /*0b1e*/ 	.short	0x001c


	//----- nvinfo : EIATTR_EXIT_INSTR_OFFSETS
	.align		4
        /*0b20*/ 	.byte	0x04, 0x1c
        /*0b22*/ 	.short	(.L_49 - .L_48)


	//   ....[0]....
.L_48:
        /*0b24*/ 	.word	0x000028f0


	//   ....[1]....
        /*0b28*/ 	.word	0x00002e00


	//   ....[2]....
        /*0b2c*/ 	.word	0x00002e60


	//   ....[3]....
        /*0b30*/ 	.word	0x00003c60


	//   ....[4]....
        /*0b34*/ 	.word	0x00005390


	//   ....[5]....
        /*0b38*/ 	.word	0x000053d0


	//   ....[6]....
        /*0b3c*/ 	.word	0x0000d980


	//   ....[7]....
        /*0b40*/ 	.word	0x0000da00


	//   ....[8]....
        /*0b44*/ 	.word	0x0000da30


	//   ....[9]....
        /*0b48*/ 	.word	0x0000dab0


	//----- nvinfo : EIATTR_MAX_THREADS
	.align		4
.L_49:
        /*0b4c*/ 	.byte	0x04, 0x05
        /*0b4e*/ 	.short	(.L_51 - .L_50)
.L_50:
        /*0b50*/ 	.word	0x00000100
        /*0b54*/ 	.word	0x00000001
        /*0b58*/ 	.word	0x00000001


	//----- nvinfo : EIATTR_CRS_STACK_SIZE
	.align		4
.L_51:
        /*0b5c*/ 	.byte	0x04, 0x1e
        /*0b5e*/ 	.short	(.L_53 - .L_52)
.L_52:
        /*0b60*/ 	.word	0x00000000


	//----- nvinfo : EIATTR_CBANK_PARAM_SIZE
	.align		4
.L_53:
        /*0b64*/ 	.byte	0x03, 0x19
        /*0b66*/ 	.short	0x0800


	//----- nvinfo : EIATTR_PARAM_CBANK
	.align		4
        /*0b68*/ 	.byte	0x04, 0x0a
        /*0b6a*/ 	.short	(.L_55 - .L_54)
	.align		4
.L_54:
        /*0b6c*/ 	.word	index@(.nv.constant0._ZN7cutlass13device_kernelINS_4gemm6kernel13GemmUniversalIN4cute5tupleIJiiiiEEENS1_10collective13CollectiveMmaINS1_35MainloopSm100TmaUmmaWarpSpecializedILi3ELi2ELi2ENS5_IJNS4_1CILi1EEENSA_ILi4EEESB_EEEEENS5_IJNSA_ILi128EEENSA_ILi256EEENSA_ILi32EEEEEENS_10tfloat32_tENS5_IJlSB_lEEESJ_SK_NS4_8TiledMMAINS4_8MMA_AtomIJNS4_17SM100_MMA_TF32_SSISJ_SJ_fLi128ELi256ELNS4_4UMMA5MajorE0ELSP_0ELNSO_7ScaleInE0ELSQ_0EEEEEENS4_6LayoutINS5_IJSB_SB_SB_EEENS5_IJNSA_ILi0EEESV_SV_EEEEENS5_IJNS4_10UnderscoreESY_SY_EEEEENS4_23SM90_TMA_LOAD_MULTICASTENS4_14ComposedLayoutINS4_7SwizzleILi3ELi4ELi3EEENS4_18smem_ptr_flag_bitsILi32EEENST_INS5_IJNSA_ILi8EEESH_EEENS5_IJSH_SB_EEEEEEEvNS4_8identityENS4_13SM90_TMA_LOADES1B_vS1C_EENS_8epilogue10collective18CollectiveEpilogueINS1F_23Sm100TmaWarpSpecializedILi4ELi2ELi32ELb1ELb0EEEJSI_NS5_IJNST_ISF_SB_EENST_ISH_SB_EEEEESJ_SK_SJ_SK_NS1F_6fusion15FusionCallbacksIS1J_NS1N_17LinearCombinationISJ_fSJ_fLNS_15FloatRoundStyleE2EEESI_S1M_JEEENS4_5SM1004TMEM4LOAD26SM100_TMEM_LOAD_32dp32b32xES1D_S1B_NS4_39AutoVectorizingCopyWithAssumedAlignmentILi128EEENS4_14SM90_TMA_STOREES1B_S1Y_S1Y_EEEvvEEEEvNT_6ParamsE)
        /*0b70*/ 	.short	0x0380
        /*0b72*/ 	.short	0x0800


	//----- nvinfo : EIATTR_SW_WAR
	.align		4
.L_55:
        /*0b74*/ 	.byte	0x04, 0x36
        /*0b76*/ 	.short	(.L_57 - .L_56)
.L_56:
        /*0b78*/ 	.word	0x00000008
.L_57:


//--------------------- .nv.callgraph             --------------------------
	.section	.nv.callgraph,"",@"SHT_CUDA_CALLGRAPH"
	.align	4
	.sectionentsize	8
	.align		4
        /*0000*/ 	.word	0x00000000
	.align		4
        /*0004*/ 	.word	0xffffffff
	.align		4
        /*0008*/ 	.word	index@(_ZN7cutlass13device_kernelINS_4gemm6kernel13GemmUniversalIN4cute5tupleIJiiiiEEENS1_10collective13CollectiveMmaINS1_35MainloopSm100TmaUmmaWarpSpecializedILi3ELi2ELi2ENS5_IJNS4_1CILi1EEENSA_ILi4EEESB_EEEEENS5_IJNSA_ILi128EEENSA_ILi256EEENSA_ILi32EEEEEENS_10tfloat32_tENS5_IJlSB_lEEESJ_SK_NS4_8TiledMMAINS4_8MMA_AtomIJNS4_17SM100_MMA_TF32_SSISJ_SJ_fLi128ELi256ELNS4_4UMMA5MajorE0ELSP_0ELNSO_7ScaleInE0ELSQ_0EEEEEENS4_6LayoutINS5_IJSB_SB_SB_EEENS5_IJNSA_ILi0EEESV_SV_EEEEENS5_IJNS4_10UnderscoreESY_SY_EEEEENS4_23SM90_TMA_LOAD_MULTICASTENS4_14ComposedLayoutINS4_7SwizzleILi3ELi4ELi3EEENS4_18smem_ptr_flag_bitsILi32EEENST_INS5_IJNSA_ILi8EEESH_EEENS5_IJSH_SB_EEEEEEEvNS4_8identityENS4_13SM90_TMA_LOADES1B_vS1C_EENS_8epilogue10collective18CollectiveEpilogueINS1F_23Sm100TmaWarpSpecializedILi4ELi2ELi32ELb1ELb0EEEJSI_NS5_IJNST_ISF_SB_EENST_ISH_SB_EEEEESJ_SK_SJ_SK_NS1F_6fusion15FusionCallbacksIS1J_NS1N_17LinearCombinationISJ_fSJ_fLNS_15FloatRoundStyleE2EEESI_S1M_JEEENS4_5SM1004TMEM4LOAD26SM100_TMEM_LOAD_32dp32b32xES1D_S1B_NS4_39AutoVectorizingCopyWithAssumedAlignmentILi128EEENS4_14SM90_TMA_STOREES1B_S1Y_S1Y_EEEvvEEEEvNT_6ParamsE)
	.align		4
        /*000c*/ 	.word	index@(__assertfail)
	.align		4
        /*0010*/ 	.word	0x00000000
	.align		4
        /*0014*/ 	.word	0xfffffffe
	.align		4
        /*0018*/ 	.word	0x00000000
	.align		4
        /*001c*/ 	.word	0xfffffffd
	.align		4
        /*0020*/ 	.word	0x00000000
	.align		4
        /*0024*/ 	.word	0xfffffffc


//--------------------- .nv.constant4             --------------------------
	.section	.nv.constant4,"a",@progbits
	.align	8
	.align		8
.nv.constant4:
        /*0000*/ 	.dword	__assertfail
	.align		8
        /*0008*/ 	.dword	__unnamed_1
	.align		8
        /*0010*/ 	.dword	__unnamed_2
	.align		8
        /*0018*/ 	.dword	_ZN40_INTERNAL_fa8e1b40_4_k_cu_5bed21ba_362494cuda3std3__45__cpo5beginE
	.align		8
        /*0020*/ 	.dword	_ZN40_INTERNAL_fa8e1b40_4_k_cu_5bed21ba_362494cuda3std3__45__cpo3endE
	.align		8
        /*0028*/ 	.dword	_ZN40_INTERNAL_fa8e1b40_4_k_cu_5bed21ba_362494cuda3std3__45__cpo6cbeginE
	.align		8
        /*0030*/ 	.dword	_ZN40_INTERNAL_fa8e1b40_4_k_cu_5bed21ba_362494cuda3std3__45__cpo4cendE
	.align		8
        /*0038*/ 	.dword	_ZN40_INTERNAL_fa8e1b40_4_k_cu_5bed21ba_362494cuda3std3__442_GLOBAL__N__fa8e1b40_4_k_cu_5bed21ba_362496ignoreE
	.align		8
        /*0040*/ 	.dword	_ZN40_INTERNAL_fa8e1b40_4_k_cu_5bed21ba_362494cuda3std3__419piecewise_constructE
	.align		8
        /*0048*/ 	.dword	_ZN40_INTERNAL_fa8e1b40_4_k_cu_5bed21ba_362494cuda3std3__48in_placeE
	.align		8
        /*0050*/ 	.dword	_ZN40_INTERNAL_fa8e1b40_4_k_cu_5bed21ba_362494cuda3std6ranges3__45__cpo4swapE
	.align		8
        /*0058*/ 	.dword	_ZN40_INTERNAL_fa8e1b40_4_k_cu_5bed21ba_362494cuda3std6ranges3__45__cpo9iter_moveE
	.align		8
        /*0060*/ 	.dword	_ZN40_INTERNAL_fa8e1b40_4_k_cu_5bed21ba_362494cute7productE
	.align		8
        /*0068*/ 	.dword	_ZN40_INTERNAL_fa8e1b40_4_k_cu_5bed21ba_362494cute1_E
	.align		8
        /*0070*/ 	.dword	$str$25
	.align		8
        /*0078*/ 	.dword	$str$26
	.align		8
        /*0080*/ 	.dword	$str$27
	.align		8
        /*0088*/ 	.dword	$str$28


//--------------------- .text._ZN7cutlass13device_kernelINS_4gemm6kernel13GemmUniversalIN4cute5tupleIJiiiiEEENS1_10collective13CollectiveMmaINS1_35MainloopSm100TmaUmmaWarpSpecializedILi3ELi2ELi2ENS5_IJNS4_1CILi1EEENSA_ILi4EEESB_EEEEENS5_IJNSA_ILi128EEENSA_ILi256EEENSA_ILi32EEEEEENS_10tfloat32_tENS5_IJlSB_lEEESJ_SK_NS4_8TiledMMAINS4_8MMA_AtomIJNS4_17SM100_MMA_TF32_SSISJ_SJ_fLi128ELi256ELNS4_4UMMA5MajorE0ELSP_0ELNSO_7ScaleInE0ELSQ_0EEEEEENS4_6LayoutINS5_IJSB_SB_SB_EEENS5_IJNSA_ILi0EEESV_SV_EEEEENS5_IJNS4_10UnderscoreESY_SY_EEEEENS4_23SM90_TMA_LOAD_MULTICASTENS4_14ComposedLayoutINS4_7SwizzleILi3ELi4ELi3EEENS4_18smem_ptr_flag_bitsILi32EEENST_INS5_IJNSA_ILi8EEESH_EEENS5_IJSH_SB_EEEEEEEvNS4_8identityENS4_13SM90_TMA_LOADES1B_vS1C_EENS_8epilogue10collective18CollectiveEpilogueINS1F_23Sm100TmaWarpSpecializedILi4ELi2ELi32ELb1ELb0EEEJSI_NS5_IJNST_ISF_SB_EENST_ISH_SB_EEEEESJ_SK_SJ_SK_NS1F_6fusion15FusionCallbacksIS1J_NS1N_17LinearCombinationISJ_fSJ_fLNS_15FloatRoundStyleE2EEESI_S1M_JEEENS4_5SM1004TMEM4LOAD26SM100_TMEM_LOAD_32dp32b32xES1D_S1B_NS4_39AutoVectorizingCopyWithAssumedAlignmentILi128EEENS4_14SM90_TMA_STOREES1B_S1Y_S1Y_EEEvvEEEEvNT_6ParamsE --------------------------
	.section	.text._ZN7cutlass13device_kernelINS_4gemm6kernel13GemmUniversalIN4cute5tupleIJiiiiEEENS1_10collective13CollectiveMmaINS1_35MainloopSm100TmaUmmaWarpSpecializedILi3ELi2ELi2ENS5_IJNS4_1CILi1EEENSA_ILi4EEESB_EEEEENS5_IJNSA_ILi128EEENSA_ILi256EEENSA_ILi32EEEEEENS_10tfloat32_tENS5_IJlSB_lEEESJ_SK_NS4_8TiledMMAINS4_8MMA_AtomIJNS4_17SM100_MMA_TF32_SSISJ_SJ_fLi128ELi256ELNS4_4UMMA5MajorE0ELSP_0ELNSO_7ScaleInE0ELSQ_0EEEEEENS4_6LayoutINS5_IJSB_SB_SB_EEENS5_IJNSA_ILi0EEESV_SV_EEEEENS5_IJNS4_10UnderscoreESY_SY_EEEEENS4_23SM90_TMA_LOAD_MULTICASTENS4_14ComposedLayoutINS4_7SwizzleILi3ELi4ELi3EEENS4_18smem_ptr_flag_bitsILi32EEENST_INS5_IJNSA_ILi8EEESH_EEENS5_IJSH_SB_EEEEEEEvNS4_8identityENS4_13SM90_TMA_LOADES1B_vS1C_EENS_8epilogue10collective18CollectiveEpilogueINS1F_23Sm100TmaWarpSpecializedILi4ELi2ELi32ELb1ELb0EEEJSI_NS5_IJNST_ISF_SB_EENST_ISH_SB_EEEEESJ_SK_SJ_SK_NS1F_6fusion15FusionCallbacksIS1J_NS1N_17LinearCombinationISJ_fSJ_fLNS_15FloatRoundStyleE2EEESI_S1M_JEEENS4_5SM1004TMEM4LOAD26SM100_TMEM_LOAD_32dp32b32xES1D_S1B_NS4_39AutoVectorizingCopyWithAssumedAlignmentILi128EEENS4_14SM90_TMA_STOREES1B_S1Y_S1Y_EEEvvEEEEvNT_6ParamsE,"ax",@progbits
	.align	128
.text._ZN7cutlass13device_kernelINS_4gemm6kernel13GemmUniversalIN4cute5tupleIJiiiiEEENS1_10collective13CollectiveMmaINS1_35MainloopSm100TmaUmmaWarpSpecializedILi3ELi2ELi2ENS5_IJNS4_1CILi1EEENSA_ILi4EEESB_EEEEENS5_IJNSA_ILi128EEENSA_ILi256EEENSA_ILi32EEEEEENS_10tfloat32_tENS5_IJlSB_lEEESJ_SK_NS4_8TiledMMAINS4_8MMA_AtomIJNS4_17SM100_MMA_TF32_SSISJ_SJ_fLi128ELi256ELNS4_4UMMA5MajorE0ELSP_0ELNSO_7ScaleInE0ELSQ_0EEEEEENS4_6LayoutINS5_IJSB_SB_SB_EEENS5_IJNSA_ILi0EEESV_SV_EEEEENS5_IJNS4_10UnderscoreESY_SY_EEEEENS4_23SM90_TMA_LOAD_MULTICASTENS4_14ComposedLayoutINS4_7SwizzleILi3ELi4ELi3EEENS4_18smem_ptr_flag_bitsILi32EEENST_INS5_IJNSA_ILi8EEESH_EEENS5_IJSH_SB_EEEEEEEvNS4_8identityENS4_13SM90_TMA_LOADES1B_vS1C_EENS_8epilogue10collective18CollectiveEpilogueINS1F_23Sm100TmaWarpSpecializedILi4ELi2ELi32ELb1ELb0EEEJSI_NS5_IJNST_ISF_SB_EENST_ISH_SB_EEEEESJ_SK_SJ_SK_NS1F_6fusion15FusionCallbacksIS1J_NS1N_17LinearCombinationISJ_fSJ_fLNS_15FloatRoundStyleE2EEESI_S1M_JEEENS4_5SM1004TMEM4LOAD26SM100_TMEM_LOAD_32dp32b32xES1D_S1B_NS4_39AutoVectorizingCopyWithAssumedAlignmentILi128EEENS4_14SM90_TMA_STOREES1B_S1Y_S1Y_EEEvvEEEEvNT_6ParamsE:
        .type           _ZN7cutlass13device_kernelINS_4gemm6kernel13GemmUniversalIN4cute5tupleIJiiiiEEENS1_10collective13CollectiveMmaINS1_35MainloopSm100TmaUmmaWarpSpecializedILi3ELi2ELi2ENS5_IJNS4_1CILi1EEENSA_ILi4EEESB_EEEEENS5_IJNSA_ILi128EEENSA_ILi256EEENSA_ILi32EEEEEENS_10tfloat32_tENS5_IJlSB_lEEESJ_SK_NS4_8TiledMMAINS4_8MMA_AtomIJNS4_17SM100_MMA_TF32_SSISJ_SJ_fLi128ELi256ELNS4_4UMMA5MajorE0ELSP_0ELNSO_7ScaleInE0ELSQ_0EEEEEENS4_6LayoutINS5_IJSB_SB_SB_EEENS5_IJNSA_ILi0EEESV_SV_EEEEENS5_IJNS4_10UnderscoreESY_SY_EEEEENS4_23SM90_TMA_LOAD_MULTICASTENS4_14ComposedLayoutINS4_7SwizzleILi3ELi4ELi3EEENS4_18smem_ptr_flag_bitsILi32EEENST_INS5_IJNSA_ILi8EEESH_EEENS5_IJSH_SB_EEEEEEEvNS4_8identityENS4_13SM90_TMA_LOADES1B_vS1C_EENS_8epilogue10collective18CollectiveEpilogueINS1F_23Sm100TmaWarpSpecializedILi4ELi2ELi32ELb1ELb0EEEJSI_NS5_IJNST_ISF_SB_EENST_ISH_SB_EEEEESJ_SK_SJ_SK_NS1F_6fusion15FusionCallbacksIS1J_NS1N_17LinearCombinationISJ_fSJ_fLNS_15FloatRoundStyleE2EEESI_S1M_JEEENS4_5SM1004TMEM4LOAD26SM100_TMEM_LOAD_32dp32b32xES1D_S1B_NS4_39AutoVectorizingCopyWithAssumedAlignmentILi128EEENS4_14SM90_TMA_STOREES1B_S1Y_S1Y_EEEvvEEEEvNT_6ParamsE,@function
        .size           _ZN7cutlass13device_kernelINS_4gemm6kernel13GemmUniversalIN4cute5tupleIJiiiiEEENS1_10collective13CollectiveMmaINS1_35MainloopSm100TmaUmmaWarpSpecializedILi3ELi2ELi2ENS5_IJNS4_1CILi1EEENSA_ILi4EEESB_EEEEENS5_IJNSA_ILi128EEENSA_ILi256EEENSA_ILi32EEEEEENS_10tfloat32_tENS5_IJlSB_lEEESJ_SK_NS4_8TiledMMAINS4_8MMA_AtomIJNS4_17SM100_MMA_TF32_SSISJ_SJ_fLi128ELi256ELNS4_4UMMA5MajorE0ELSP_0ELNSO_7ScaleInE0ELSQ_0EEEEEENS4_6LayoutINS5_IJSB_SB_SB_EEENS5_IJNSA_ILi0EEESV_SV_EEEEENS5_IJNS4_10UnderscoreESY_SY_EEEEENS4_23SM90_TMA_LOAD_MULTICASTENS4_14ComposedLayoutINS4_7SwizzleILi3ELi4ELi3EEENS4_18smem_ptr_flag_bitsILi32EEENST_INS5_IJNSA_ILi8EEESH_EEENS5_IJSH_SB_EEEEEEEvNS4_8identityENS4_13SM90_TMA_LOADES1B_vS1C_EENS_8epilogue10collective18CollectiveEpilogueINS1F_23Sm100TmaWarpSpecializedILi4ELi2ELi32ELb1ELb0EEEJSI_NS5_IJNST_ISF_SB_EENST_ISH_SB_EEEEESJ_SK_SJ_SK_NS1F_6fusion15FusionCallbacksIS1J_NS1N_17LinearCombinationISJ_fSJ_fLNS_15FloatRoundStyleE2EEESI_S1M_JEEENS4_5SM1004TMEM4LOAD26SM100_TMEM_LOAD_32dp32b32xES1D_S1B_NS4_39AutoVectorizingCopyWithAssumedAlignmentILi128EEENS4_14SM90_TMA_STOREES1B_S1Y_S1Y_EEEvvEEEEvNT_6ParamsE,(.L_x_218 - _ZN7cutlass13device_kernelINS_4gemm6kernel13GemmUniversalIN4cute5tupleIJiiiiEEENS1_10collective13CollectiveMmaINS1_35MainloopSm100TmaUmmaWarpSpecializedILi3ELi2ELi2ENS5_IJNS4_1CILi1EEENSA_ILi4EEESB_EEEEENS5_IJNSA_ILi128EEENSA_ILi256EEENSA_ILi32EEEEEENS_10tfloat32_tENS5_IJlSB_lEEESJ_SK_NS4_8TiledMMAINS4_8MMA_AtomIJNS4_17SM100_MMA_TF32_SSISJ_SJ_fLi128ELi256ELNS4_4UMMA5MajorE0ELSP_0ELNSO_7ScaleInE0ELSQ_0EEEEEENS4_6LayoutINS5_IJSB_SB_SB_EEENS5_IJNSA_ILi0EEESV_SV_EEEEENS5_IJNS4_10UnderscoreESY_SY_EEEEENS4_23SM90_TMA_LOAD_MULTICASTENS4_14ComposedLayoutINS4_7SwizzleILi3ELi4ELi3EEENS4_18smem_ptr_flag_bitsILi32EEENST_INS5_IJNSA_ILi8EEESH_EEENS5_IJSH_SB_EEEEEEEvNS4_8identityENS4_13SM90_TMA_LOADES1B_vS1C_EENS_8epilogue10collective18CollectiveEpilogueINS1F_23Sm100TmaWarpSpecializedILi4ELi2ELi32ELb1ELb0EEEJSI_NS5_IJNST_ISF_SB_EENST_ISH_SB_EEEEESJ_SK_SJ_SK_NS1F_6fusion15FusionCallbacksIS1J_NS1N_17LinearCombinationISJ_fSJ_fLNS_15FloatRoundStyleE2EEESI_S1M_JEEENS4_5SM1004TMEM4LOAD26SM100_TMEM_LOAD_32dp32b32xES1D_S1B_NS4_39AutoVectorizingCopyWithAssumedAlignmentILi128EEENS4_14SM90_TMA_STOREES1B_S1Y_S1Y_EEEvvEEEEvNT_6ParamsE)
        .other          _ZN7cutlass13device_kernelINS_4gemm6kernel13GemmUniversalIN4cute5tupleIJiiiiEEENS1_10collective13CollectiveMmaINS1_35MainloopSm100TmaUmmaWarpSpecializedILi3ELi2ELi2ENS5_IJNS4_1CILi1EEENSA_ILi4EEESB_EEEEENS5_IJNSA_ILi128EEENSA_ILi256EEENSA_ILi32EEEEEENS_10tfloat32_tENS5_IJlSB_lEEESJ_SK_NS4_8TiledMMAINS4_8MMA_AtomIJNS4_17SM100_MMA_TF32_SSISJ_SJ_fLi128ELi256ELNS4_4UMMA5MajorE0ELSP_0ELNSO_7ScaleInE0ELSQ_0EEEEEENS4_6LayoutINS5_IJSB_SB_SB_EEENS5_IJNSA_ILi0EEESV_SV_EEEEENS5_IJNS4_10UnderscoreESY_SY_EEEEENS4_23SM90_TMA_LOAD_MULTICASTENS4_14ComposedLayoutINS4_7SwizzleILi3ELi4ELi3EEENS4_18smem_ptr_flag_bitsILi32EEENST_INS5_IJNSA_ILi8EEESH_EEENS5_IJSH_SB_EEEEEEEvNS4_8identityENS4_13SM90_TMA_LOADES1B_vS1C_EENS_8epilogue10collective18CollectiveEpilogueINS1F_23Sm100TmaWarpSpecializedILi4ELi2ELi32ELb1ELb0EEEJSI_NS5_IJNST_ISF_SB_EENST_ISH_SB_EEEEESJ_SK_SJ_SK_NS1F_6fusion15FusionCallbacksIS1J_NS1N_17LinearCombinationISJ_fSJ_fLNS_15FloatRoundStyleE2EEESI_S1M_JEEENS4_5SM1004TMEM4LOAD26SM100_TMEM_LOAD_32dp32b32xES1D_S1B_NS4_39AutoVectorizingCopyWithAssumedAlignmentILi128EEENS4_14SM90_TMA_STOREES1B_S1Y_S1Y_EEEvvEEEEvNT_6ParamsE,@"STO_CUDA_ENTRY STV_DEFAULT"
_ZN7cutlass13device_kernelINS_4gemm6kernel13GemmUniversalIN4cute5tupleIJiiiiEEENS1_10collective13CollectiveMmaINS1_35MainloopSm100TmaUmmaWarpSpecializedILi3ELi2ELi2ENS5_IJNS4_1CILi1EEENSA_ILi4EEESB_EEEEENS5_IJNSA_ILi128EEENSA_ILi256EEENSA_ILi32EEEEEENS_10tfloat32_tENS5_IJlSB_lEEESJ_SK_NS4_8TiledMMAINS4_8MMA_AtomIJNS4_17SM100_MMA_TF32_SSISJ_SJ_fLi128ELi256ELNS4_4UMMA5MajorE0ELSP_0ELNSO_7ScaleInE0ELSQ_0EEEEEENS4_6LayoutINS5_IJSB_SB_SB_EEENS5_IJNSA_ILi0EEESV_SV_EEEEENS5_IJNS4_10UnderscoreESY_SY_EEEEENS4_23SM90_TMA_LOAD_MULTICASTENS4_14ComposedLayoutINS4_7SwizzleILi3ELi4ELi3EEENS4_18smem_ptr_flag_bitsILi32EEENST_INS5_IJNSA_ILi8EEESH_EEENS5_IJSH_SB_EEEEEEEvNS4_8identityENS4_13SM90_TMA_LOADES1B_vS1C_EENS_8epilogue10collective18CollectiveEpilogueINS1F_23Sm100TmaWarpSpecializedILi4ELi2ELi32ELb1ELb0EEEJSI_NS5_IJNST_ISF_SB_EENST_ISH_SB_EEEEESJ_SK_SJ_SK_NS1F_6fusion15FusionCallbacksIS1J_NS1N_17LinearCombinationISJ_fSJ_fLNS_15FloatRoundStyleE2EEESI_S1M_JEEENS4_5SM1004TMEM4LOAD26SM100_TMEM_LOAD_32dp32b32xES1D_S1B_NS4_39AutoVectorizingCopyWithAssumedAlignmentILi128EEENS4_14SM90_TMA_STOREES1B_S1Y_S1Y_EEEvvEEEEvNT_6ParamsE:
[----:B------:R-:W1:Y:S01]  /*0000*/  LDC R1, c[0x0][0x37c] ;  /* 0x0000df00ff017b82 */ /* 0x000e620000000800 */
[----:B------:R-:W2:Y:S01]  /*0010*/  S2R R103, SR_TID.X ;  /* 0x0000000000677919 */ /* 0x000ea20000002100 */
[----:B------:R-:W3:Y:S01]  /*0020*/  LDCU.64 UR8, c[0x0][0x890] ;  /* 0x00011200ff0877ac */ /* 0x000ee20008000a00 */
[----:B------:R-:W-:Y:S02]  /*0030*/  PRMT R86, RZ, 0x7610, R86 ;  /* 0x00007610ff567816 */ /* 0x000fe40000000056 */
[----:B------:R-:W-:Y:S01]  /*0040*/  ELECT P3, URZ, PT ;  /* 0x0000000000ff782f */ /* 0x000fe20003860000 */
[----:B---3--:R-:W-:-:S04]  /*0050*/  UISETP.NE.U32.AND UP0, UPT, UR8, URZ, UPT ;  /* 0x000000ff0800728c */ /* 0x008fc8000bf05070 */
[----:B------:R-:W-:Y:S01]  /*0060*/  UISETP.NE.AND.EX UP0, UPT, UR9, URZ, UPT, UP0 ;  /* 0x000000ff0900728c */ /* 0x000fe2000bf05300 */
[----:B--2---:R-:W-:-:S05]  /*0070*/  SHF.R.U32.HI R87, RZ, 0x5, R103 ;  /* 0x00000005ff577819 */ /* 0x004fca0000011667 */
[----:B------:R-:W2:Y:S02]  /*0080*/  SHFL.IDX PT, R0, R87, RZ, 0x1f ;  /* 0x00001fff57007589 */ /* 0x000ea400000e0000 */
[----:B--2---:R-:W-:Y:S01]  /*0090*/  R2UR UR17, R0 ;  /* 0x00000000001172ca */ /* 0x004fe200000e0000 */
[----:B-1----:R-:W-:-:S14]  /*00a0*/  BRA.U UP0, `(.L_x_0) ;  /* 0x0000000100307547 */ /* 0x002fdc000b800000 */
[----:B------:R-:W1:Y:S02]  /*00b0*/  LDCU.64 UR4, c[0x0][0x888] ;  /* 0x00011100ff0477ac */ /* 0x000e640008000a00 */
[----:B-1----:R-:W-:-:S04]  /*00c0*/  UISETP.NE.U32.AND UP0, UPT, UR4, URZ, UPT ;  /* 0x000000ff0400728c */ /* 0x002fc8000bf05070 */
[----:B------:R-:W-:-:S09]  /*00d0*/  UISETP.NE.AND.EX UP0, UPT, UR5, URZ, UPT, UP0 ;  /* 0x000000ff0500728c */ /* 0x000fd2000bf05300 */
[----:B------:R-:W-:Y:S05]  /*00e0*/  BRA.U !UP0, `(.L_x_1) ;  /* 0x0000000108147547 */ /* 0x000fea000b800000 */
[----:B------:R-:W1:Y:S01]  /*00f0*/  LDC.64 R2, c[0x0][0x888] ;  /* 0x00022200ff027b82 */ /* 0x000e620000000a00 */
[----:B------:R-:W1:Y:S02]  /*0100*/  LDCU.64 UR4, c[0x0][0x358] ;  /* 0x00006b00ff0477ac */ /* 0x000e640008000a00 */
[----:B-1----:R1:W5:Y:S01]  /*0110*/  LDG.E R45, desc[UR4][R2.64] ;  /* 0x00000004022d7981 */ /* 0x002362000c1e1900 */
[----:B------:R-:W-:Y:S01]  /*0120*/  HFMA2 R86, -RZ, RZ, 0, 5.9604644775390625e-08 ;  /* 0x00000001ff567431 */ /* 0x000fe200000001ff */
[----:B------:R-:W-:Y:S05]  /*0130*/  BRA `(.L_x_0) ;  /* 0x00000000000c7947 */ /* 0x000fea0003800000 */
.L_x_1:
[----:B------:R-:W1:Y:S01]  /*0140*/  LDCU UR4, c[0x0][0x880] ;  /* 0x00011000ff0477ac */ /* 0x000e620008000800 */
[----:B------:R-:W-:Y:S01]  /*0150*/  HFMA2 R86, -RZ, RZ, 0, 5.9604644775390625e-08 ;  /* 0x00000001ff567431 */ /* 0x000fe200000001ff */
[----:B-1----:R-:W-:-:S07]  /*0160*/  MOV R45, UR4 ;  /* 0x00000004002d7c02 */ /* 0x002fce0008000f00 */
.L_x_0:
[----:B------:R-:W2:Y:S02]  /*0170*/  LDCU.64 UR4, c[0x0][0x8b0] ;  /* 0x00011600ff0477ac */ /* 0x000ea40008000a00 */
[----:B--2---:R-:W-:-:S04]  /*0180*/  UISETP.NE.U32.AND UP0, UPT, UR4, URZ, UPT ;  /* 0x000000ff0400728c */ /* 0x004fc8000bf05070 */
[----:B------:R-:W-:-:S09]  /*0190*/  UISETP.NE.AND.EX UP0, UPT, UR5, URZ, UPT, UP0 ;  /* 0x000000ff0500728c */ /* 0x000fd2000bf05300 */
[----:B------:R-:W-:Y:S05]  /*01a0*/  BRA.U UP0, `(.L_x_2) ;  /* 0x0000000100287547 */ /* 0x000fea000b800000 */
[----:B------:R-:W2:Y:S02]  /*01b0*/  LDCU.64 UR4, c[0x0][0x8a8] ;  /* 0x00011500ff0477ac */ /* 0x000ea40008000a00 */
[----:B--2---:R-:W-:-:S04]  /*01c0*/  UISETP.NE.U32.AND UP0, UPT, UR4, URZ, UPT ;  /* 0x000000ff0400728c */ /* 0x004fc8000bf05070 */
[----:B------:R-:W-:-:S09]  /*01d0*/  UISETP.NE.AND.EX UP0, UPT, UR5, URZ, UPT, UP0 ;  /* 0x000000ff0500728c */ /* 0x000fd2000bf05300 */
[----:B------:R-:W-:Y:S05]  /*01e0*/  BRA.U !UP0, `(.L_x_3) ;  /* 0x0000000108107547 */ /* 0x000fea000b800000 */
[----:B------:R-:W2:Y:S01]  /*01f0*/  LDC.64 R38, c[0x0][0x8a8] ;  /* 0x00022a00ff267b82 */ /* 0x000ea20000000a00 */
[----:B------:R-:W2:Y:S02]  /*0200*/  LDCU.64 UR4, c[0x0][0x358] ;  /* 0x00006b00ff0477ac */ /* 0x000ea40008000a00 */
[----:B--2---:R2:W5:Y:S01]  /*0210*/  LDG.E R38, desc[UR4][R38.64] ;  /* 0x0000000426267981 */ /* 0x004562000c1e1900 */
[----:B------:R-:W-:Y:S05]  /*0220*/  BRA `(.L_x_2) ;  /* 0x0000000000087947 */ /* 0x000fea0003800000 */
.L_x_3:
[----:B------:R-:W2:Y:S02]  /*0230*/  LDCU UR4, c[0x0][0x8a0] ;  /* 0x00011400ff0477ac */ /* 0x000ea40008000800 */
[----:B--2---:R-:W-:Y:S02]  /*0240*/  MOV R38, UR4 ;  /* 0x0000000400267c02 */ /* 0x004fe40008000f00 */
.L_x_2:
[----:B------:R-:W-:Y:S01]  /*0250*/  IMAD.U32 R0, RZ, RZ, UR17 ;  /* 0x00000011ff007e24 */ /* 0x000fe2000f8e00ff */
[----:B------:R-:W-:Y:S04]  /*0260*/  BSSY.RECONVERGENT B0, `(.L_x_4) ;  /* 0x000000c000007945 */ /* 0x000fe80003800200 */
[C---:B------:R-:W-:Y:S02]  /*0270*/  ISETP.NE.OR P1, PT, R0.reuse, 0x1, !P3 ;  /* 0x000000010000780c */ /* 0x040fe40005f25670 */
[----:B------:R-:W-:-:S11]  /*0280*/  ISETP.NE.OR P0, PT, R0, 0x3, !P3 ;  /* 0x000000030000780c */ /* 0x000fd60005f05670 */
[----:B------:R-:W-:Y:S05]  /*0290*/  @P1 BRA `(.L_x_5) ;  /* 0x0000000000201947 */ /* 0x000fea0003800000 */
[----:B------:R-:W3:Y:S02]  /*02a0*/  LDCU.64 UR4, c[0x0][0x348] ;  /* 0x00006900ff0477ac */ /* 0x000ee40008000a00 */
[----:B---3--:R-:W-:Y:S02]  /*02b0*/  UIADD3 UR6, UP1, UPT, UR4, 0x80, URZ ;  /* 0x0000008004067890 */ /* 0x008fe4000ff3e0ff */
[----:B------:R-:W-:Y:S02]  /*02c0*/  UIADD3 UR4, UP0, UPT, UR4, 0x180, URZ ;  /* 0x0000018004047890 */ /* 0x000fe4000ff1e0ff */
[----:B------:R-:W-:Y:S02]  /*02d0*/  UIADD3.X UR7, UPT, UPT, URZ, UR5, URZ, UP1, !UPT ;  /* 0x00000005ff077290 */ /* 0x000fe40008ffe4ff */
[----:B------:R-:W-:-:S07]  /*02e0*/  UIADD3.X UR5, UPT, UPT, URZ, UR5, URZ, UP0, !UPT ;  /* 0x00000005ff057290 */ /* 0x000fce00087fe4ff */
[----:B------:R3:W-:Y:S02]  /*02f0*/  UTMACCTL.PF [UR6] ;  /* 0x00000000060079b9 */ /* 0x0007e40008040000 */
[----:B------:R3:W-:Y:S02]  /*0300*/  UTMACCTL.PF [UR4] ;  /* 0x00000000040079b9 */ /* 0x0007e40008040000 */
[----:B---3--:R-:W-:Y:S01]  /*0310*/  NOP ;  /* 0x0000000000007918 */ /* 0x008fe20000000000 */
.L_x_5:
[----:B------:R-:W-:Y:S05]  /*0320*/  BSYNC.RECONVERGENT B0 ;  /* 0x0000000000007941 */ /* 0x000fea0003800200 */
.L_x_4:
[----:B------:R-:W-:Y:S04]  /*0330*/  BSSY.RECONVERGENT B0, `(.L_x_6) ;  /* 0x000000a000007945 */ /* 0x000fe80003800200 */
        /* <DEDUP_REMOVED lines=9> */
.L_x_7:
[----:B------:R-:W-:Y:S05]  /*03d0*/  BSYNC.RECONVERGENT B0 ;  /* 0x0000000000007941 */ /* 0x000fea0003800200 */
.L_x_6:
[----:B------:R-:W3:Y:S01]  /*03e0*/  LDCU.64 UR4, c[0x0][0x888] ;  /* 0x00011100ff0477ac */ /* 0x000ee20008000a00 */
[----:B------:R-:W-:Y:S02]  /*03f0*/  UISETP.EQ.U32.AND UP1, UPT, UR8, URZ, UPT ;  /* 0x000000ff0800728c */ /* 0x000fe4000bf22070 */
[----:B------:R-:W-:Y:S02]  /*0400*/  UPLOP3.LUT UP3, UPT, UPT, UPT, UPT, 0x80, 0x8 ;  /* 0x000000000008789c */ /* 0x000fe40003f6f070 */
[----:B---3--:R-:W-:-:S04]  /*0410*/  UISETP.NE.U32.AND UP0, UPT, UR4, URZ, UPT ;  /* 0x000000ff0400728c */ /* 0x008fc8000bf05070 */
[----:B------:R-:W-:-:S04]  /*0420*/  UISETP.NE.AND.EX UP0, UPT, UR5, URZ, UPT, UP0 ;  /* 0x000000ff0500728c */ /* 0x000fc8000bf05300 */
[----:B------:R-:W-:-:S04]  /*0430*/  UISETP.EQ.OR.EX UP2, UPT, UR9, URZ, !UP0, UP1 ;  /* 0x000000ff0900728c */ /* 0x000fc8000c742710 */
[----:B------:R-:W-:-:S06]  /*0440*/  UP2UR UR4, UPR, URZ, 0x4 ;  /* 0x00000004ff047883 */ /* 0x000fcc0008000000 */
[----:B------:R-:W-:Y:S01]  /*0450*/  MOV R90, UR4 ;  /* 0x00000004005a7c02 */ /* 0x000fe20008000f00 */
[----:B------:R-:W-:Y:S06]  /*0460*/  BRA.U !UP2, `(.L_x_8) ;  /* 0x000000010a207547 */ /* 0x000fec000b800000 */
[----:B------:R-:W-:Y:S01]  /*0470*/  UISETP.NE.U32.AND UP1, UPT, UR8, URZ, UPT ;  /* 0x000000ff0800728c */ /* 0x000fe2000bf25070 */
[----:B-----5:R-:W-:Y:S01]  /*0480*/  FSETP.NEU.AND P0, PT, R45, RZ, PT ;  /* 0x000000ff2d00720b */ /* 0x020fe20003f0d000 */
[----:B------:R-:W-:Y:S02]  /*0490*/  USEL UR4, URZ, 0xffffffff, UP0 ;  /* 0xffffffffff047887 */ /* 0x000fe40008000000 */
[----:B------:R-:W-:-:S10]  /*04a0*/  UISETP.NE.AND.EX UP1, UPT, UR9, URZ, UPT, UP1 ;  /* 0x000000ff0900728c */ /* 0x000fd4000bf25310 */
[----:B------:R-:W-:Y:S01]  /*04b0*/  VOTEU.ANY UP0, P0 ;  /* 0x0000000000ff7886 */ /* 0x000fe20000000100 */
[----:B------:R-:W-:-:S04]  /*04c0*/  @!UP1 USEL UR4, URZ, 0xffffffff, UP0 ;  /* 0xffffffffff049887 */ /* 0x000fc80008000000 */
[----:B------:R-:W-:-:S04]  /*04d0*/  ULOP3.LUT UR4, UR4, 0x1, URZ, 0xc0, !UPT ;  /* 0x0000000104047892 */ /* 0x000fc8000f8ec0ff */
[----:B------:R-:W-:-:S11]  /*04e0*/  UISETP.NE.U32.AND UP3, UPT, UR4, 0x1, UPT ;  /* 0x000000010400788c */ /* 0x000fd6000bf65070 */
.L_x_8:
[----:B-1----:R-:W1:Y:S01]  /*04f0*/  SHFL.IDX PT, R2, R87, RZ, 0x1f ;  /* 0x00001fff57027589 */ /* 0x002e6200000e0000 */
[----:B------:R-:W-:-:S04]  /*0500*/  UISETP.NE.AND UP0, UPT, UR17, 0x2, UPT ;  /* 0x000000021100788c */ /* 0x000fc8000bf05270 */
[----:B------:R-:W-:Y:S01]  /*0510*/  USEL UR53, URZ, 0x1, UP0 ;  /* 0x00000001ff357887 */ /* 0x000fe20008000000 */
[----:B-1----:R-:W-:-:S13]  /*0520*/  ISETP.NE.AND P0, PT, R2, RZ, PT ;  /* 0x000000ff0200720c */ /* 0x002fda0003f05270 */
[----:B------:R-:W-:Y:S05]  /*0530*/  @P0 BRA `(.L_x_9) ;  /* 0x0000000000500947 */ /* 0x000fea0003800000 */
[----:B------:R-:W1:Y:S01]  /*0540*/  S2UR UR4, SR_CgaCtaId ;  /* 0x00000000000479c3 */ /* 0x000e620000008800 */
[----:B------:R-:W-:Y:S01]  /*0550*/  UMOV UR5, 0x400 ;  /* 0x0000040000057882 */ /* 0x000fe20000000000 */
[----:B------:R-:W-:Y:S01]  /*0560*/  UMOV UR8, 0x1 ;  /* 0x0000000100087882 */ /* 0x000fe20000000000 */
[----:B------:R-:W-:Y:S01]  /*0570*/  UMOV UR6, 0x4 ;  /* 0x0000000400067882 */ /* 0x000fe20000000000 */
[----:B------:R-:W-:-:S04]  /*0580*/  UIADD3 UR8, UPT, UPT, -UR8, 0x100000, URZ ;  /* 0x0010000008087890 */ /* 0x000fc8000fffe1ff */
[----:B------:R-:W-:Y:S02]  /*0590*/  USHF.L.U32 UR9, UR8, 0xb, URZ ;  /* 0x0000000b08097899 */ /* 0x000fe400080006ff */
[----:B------:R-:W-:Y:S02]  /*05a0*/  USHF.L.U32 UR8, UR8, 0x1, URZ ;  /* 0x0000000108087899 */ /* 0x000fe400080006ff */
[----:B------:R-:W-:-:S04]  /*05b0*/  UIADD3 UR6, UPT, UPT, -UR6, 0x100000, URZ ;  /* 0x0010000006067890 */ /* 0x000fc8000fffe1ff */
[----:B------:R-:W-:Y:S02]  /*05c0*/  USHF.L.U32 UR7, UR6, 0xb, URZ ;  /* 0x0000000b06077899 */ /* 0x000fe400080006ff */
[----:B------:R-:W-:Y:S01]  /*05d0*/  USHF.L.U32 UR6, UR6, 0x1, URZ ;  /* 0x0000000106067899 */ /* 0x000fe200080006ff */
[----:B------:R-:W-:Y:S01]  /*05e0*/  ELECT P0, URZ, PT ;  /* 0x0000000000ff782f */ /* 0x000fe20003800000 */
[----:B-1----:R-:W-:Y:S01]  /*05f0*/  ULEA UR4, UR4, UR5, 0x18 ;  /* 0x0000000504047291 */ /* 0x002fe2000f8ec0ff */
[----:B------:R-:W1:Y:S11]  /*0600*/  FENCE.VIEW.ASYNC.S ;  /* 0x00000000000073c6 */ /* 0x000e760000000000 */
[----:B-1----:R1:W3:Y:S01]  /*0610*/  SYNCS.EXCH.64 URZ, [UR4], UR8 ;  /* 0x0000000804ff75b2 */ /* 0x0022e20008000100 */
[----:B------:R1:W4:Y:S01]  /*0620*/  SYNCS.EXCH.64 URZ, [UR4+0x18], UR6 ;  /* 0x0000180604ff75b2 */ /* 0x0003220008000100 */
[----:B------:R1:W1:Y:S01]  /*0630*/  SYNCS.EXCH.64 URZ, [UR4+0x8], UR8 ;  /* 0x0000080804ff75b2 */ /* 0x0002620008000100 */
[----:B------:R1:W1:Y:S01]  /*0640*/  SYNCS.EXCH.64 URZ, [UR4+0x20], UR6 ;  /* 0x0000200604ff75b2 */ /* 0x0002620008000100 */
[----:B------:R1:W1:Y:S01]  /*0650*/  SYNCS.EXCH.64 URZ, [UR4+0x10], UR8 ;  /* 0x0000100804ff75b2 */ /* 0x0002620008000100 */
[----:B------:R1:W1:Y:S01]  /*0660*/  SYNCS.EXCH.64 URZ, [UR4+0x28], UR6 ;  /* 0x0000280604ff75b2 */ /* 0x0002620008000100 */
[----:B------:R-:W-:Y:S01]  /*0670*/  NOP ;  /* 0x0000000000007918 */ /* 0x000fe20000000000 */
.L_x_9:
[----:B------:R-:W2:Y:S01]  /*0680*/  SHFL.IDX PT, R2, R87, RZ, 0x1f ;  /* 0x00001fff57027589 */ /* 0x000ea200000e0000 */
[----:B------:R-:W-:Y:S01]  /*0690*/  NOP ;  /* 0x0000000000007918 */ /* 0x000fe20000000000 */
[----:B--2---:R-:W-:-:S13]  /*06a0*/  ISETP.NE.AND P0, PT, R2, 0x1, PT ;  /* 0x000000010200780c */ /* 0x004fda0003f05270 */
[----:B------:R-:W-:Y:S05]  /*06b0*/  @P0 BRA `(.L_x_10) ;  /* 0x0000000000580947 */ /* 0x000fea0003800000 */
[----:B-1----:R-:W1:Y:S01]  /*06c0*/  S2UR UR4, SR_CgaCtaId ;  /* 0x00000000000479c3 */ /* 0x002e620000008800 */
        /* <DEDUP_REMOVED lines=12> */
[----:B-1----:R2:W1:Y:S01]  /*0790*/  SYNCS.EXCH.64 URZ, [UR4+0x30], UR8 ;  /* 0x0000300804ff75b2 */ /* 0x0024620008000100 */
[----:B------:R2:W1:Y:S01]  /*07a0*/  SYNCS.EXCH.64 URZ, [UR4+0x50], UR6 ;  /* 0x0000500604ff75b2 */ /* 0x0004620008000100 */
[----:B------:R2:W1:Y:S01]  /*07b0*/  SYNCS.EXCH.64 URZ, [UR4+0x38], UR8 ;  /* 0x0000380804ff75b2 */ /* 0x0004620008000100 */
[----:B------:R2:W1:Y:S01]  /*07c0*/  SYNCS.EXCH.64 URZ, [UR4+0x58], UR6 ;  /* 0x0000580604ff75b2 */ /* 0x0004620008000100 */
[----:B------:R2:W1:Y:S01]  /*07d0*/  SYNCS.EXCH.64 URZ, [UR4+0x40], UR8 ;  /* 0x0000400804ff75b2 */ /* 0x0004620008000100 */
[----:B------:R2:W1:Y:S01]  /*07e0*/  SYNCS.EXCH.64 URZ, [UR4+0x60], UR6 ;  /* 0x0000600604ff75b2 */ /* 0x0004620008000100 */
[----:B------:R2:W1:Y:S01]  /*07f0*/  SYNCS.EXCH.64 URZ, [UR4+0x48], UR8 ;  /* 0x0000480804ff75b2 */ /* 0x0004620008000100 */
[----:B------:R2:W1:Y:S02]  /*0800*/  SYNCS.EXCH.64 URZ, [UR4+0x68], UR6 ;  /* 0x0000680604ff75b2 */ /* 0x0004640008000100 */
[----:B--2---:R-:W-:Y:S01]  /*0810*/  NOP ;  /* 0x0000000000007918 */ /* 0x004fe20000000000 */
.L_x_10:
[----:B------:R-:W2:Y:S01]  /*0820*/  SHFL.IDX PT, R2, R87, RZ, 0x1f ;  /* 0x00001fff57027589 */ /* 0x000ea200000e0000 */
[----:B------:R-:W-:Y:S01]  /*0830*/  NOP ;  /* 0x0000000000007918 */ /* 0x000fe20000000000 */
[----:B--2---:R-:W-:-:S13]  /*0840*/  ISETP.NE.AND P0, PT, R2, 0x3, PT ;  /* 0x000000030200780c */ /* 0x004fda0003f05270 */
[----:B------:R-:W-:Y:S05]  /*0850*/  @P0 BRA `(.L_x_11) ;  /* 0x0000000000300947 */ /* 0x000fea0003800000 */
[----:B-1----:R-:W1:Y:S01]  /*0860*/  S2UR UR4, SR_CgaCtaId ;  /* 0x00000000000479c3 */ /* 0x002e620000008800 */
[----:B------:R-:W-:Y:S01]  /*0870*/  UMOV UR6, 0x400 ;  /* 0x0000040000067882 */ /* 0x000fe20000000000 */
[----:B------:R-:W-:Y:S01]  /*0880*/  UMOV UR5, 0x20 ;  /* 0x0000002000057882 */ /* 0x000fe20000000000 */
[----:B------:R-:W-:Y:S01]  /*0890*/  ELECT P0, URZ, PT ;  /* 0x0000000000ff782f */ /* 0x000fe20003800000 */
[----:B-1----:R-:W-:Y:S02]  /*08a0*/  ULEA UR6, UR4, UR6, 0x18 ;  /* 0x0000000604067291 */ /* 0x002fe4000f8ec0ff */
[----:B------:R-:W-:-:S04]  /*08b0*/  UIADD3 UR4, UPT, UPT, -UR5, 0x100000, URZ ;  /* 0x0010000005047890 */ /* 0x000fc8000fffe1ff */
[----:B------:R-:W-:Y:S02]  /*08c0*/  USHF.L.U32 UR5, UR4, 0xb, URZ ;  /* 0x0000000b04057899 */ /* 0x000fe400080006ff */
[----:B------:R-:W-:Y:S01]  /*08d0*/  USHF.L.U32 UR4, UR4, 0x1, URZ ;  /* 0x0000000104047899 */ /* 0x000fe200080006ff */
[----:B------:R-:W1:Y:S11]  /*08e0*/  FENCE.VIEW.ASYNC.S ;  /* 0x00000000000073c6 */ /* 0x000e760000000000 */
[----:B-1----:R2:W1:Y:S01]  /*08f0*/  SYNCS.EXCH.64 URZ, [UR6+0x70], UR4 ;  /* 0x0000700406ff75b2 */ /* 0x0024620008000100 */
[----:B------:R2:W1:Y:S02]  /*0900*/  SYNCS.EXCH.64 URZ, [UR6+0x78], UR4 ;  /* 0x0000780406ff75b2 */ /* 0x0004640008000100 */
[----:B--2---:R-:W-:Y:S01]  /*0910*/  NOP ;  /* 0x0000000000007918 */ /* 0x004fe20000000000 */
.L_x_11:
[----:B------:R-:W2:Y:S01]  /*0920*/  SHFL.IDX PT, R2, R87, RZ, 0x1f ;  /* 0x00001fff57027589 */ /* 0x000ea200000e0000 */
[----:B------:R-:W-:Y:S01]  /*0930*/  NOP ;  /* 0x0000000000007918 */ /* 0x000fe20000000000 */
[----:B--2---:R-:W-:-:S13]  /*0940*/  ISETP.NE.AND P0, PT, R2, 0x4, PT ;  /* 0x000000040200780c */ /* 0x004fda0003f05270 */
[----:B------:R-:W-:Y:S05]  /*0950*/  @P0 BRA `(.L_x_12) ;  /* 0x00000000004c0947 */ /* 0x000fea0003800000 */
[----:B-1----:R-:W1:Y:S01]  /*0960*/  S2UR UR6, SR_CgaCtaId ;  /* 0x00000000000679c3 */ /* 0x002e620000008800 */
[----:B------:R-:W-:Y:S01]  /*0970*/  UMOV UR4, 0x3a0 ;  /* 0x000003a000047882 */ /* 0x000fe20000000000 */
[----:B------:R-:W-:Y:S01]  /*0980*/  UMOV UR5, 0x400 ;  /* 0x0000040000057882 */ /* 0x000fe20000000000 */
[----:B------:R-:W-:Y:S01]  /*0990*/  USEL UR4, UR4, 0x320, UP3 ;  /* 0x0000032004047887 */ /* 0x000fe20009800000 */
[----:B------:R-:W-:Y:S01]  /*09a0*/  UMOV UR8, 0x1 ;  /* 0x0000000100087882 */ /* 0x000fe20000000000 */
[----:B------:R-:W-:Y:S01]  /*09b0*/  ELECT P0, URZ, PT ;  /* 0x0000000000ff782f */ /* 0x000fe20003800000 */
[----:B------:R-:W-:-:S04]  /*09c0*/  UIADD3 UR8, UPT, UPT, -UR8, 0x100000, URZ ;  /* 0x0010000008087890 */ /* 0x000fc8000fffe1ff */
[----:B------:R-:W-:Y:S02]  /*09d0*/  USHF.L.U32 UR9, UR8, 0xb, URZ ;  /* 0x0000000b08097899 */ /* 0x000fe400080006ff */
[----:B------:R-:W-:Y:S02]  /*09e0*/  USHF.L.U32 UR8, UR8, 0x1, URZ ;  /* 0x0000000108087899 */ /* 0x000fe400080006ff */
[----:B-1----:R-:W-:Y:S02]  /*09f0*/  ULEA UR6, UR6, UR5, 0x18 ;  /* 0x0000000506067291 */ /* 0x002fe4000f8ec0ff */
[----:B------:R-:W-:-:S04]  /*0a00*/  UIADD3 UR4, UPT, UPT, -UR4, 0x100000, URZ ;  /* 0x0010000004047890 */ /* 0x000fc8000fffe1ff */
[----:B------:R-:W-:Y:S02]  /*0a10*/  USHF.L.U32 UR5, UR4, 0xb, URZ ;  /* 0x0000000b04057899 */ /* 0x000fe400080006ff */
[----:B------:R-:W-:Y:S01]  /*0a20*/  USHF.L.U32 UR4, UR4, 0x1, URZ ;  /* 0x0000000104047899 */ /* 0x000fe200080006ff */
[----:B------:R-:W1:Y:S03]  /*0a30*/  FENCE.VIEW.ASYNC.S ;  /* 0x00000000000073c6 */ /* 0x000e660000000000 */
[----:B-1----:R2:W1:Y:S08]  /*0a40*/  SYNCS.EXCH.64 URZ, [UR6+0x80], UR8 ;  /* 0x0000800806ff75b2 */ /* 0x0024700008000100 */
[----:B------:R2:W1:Y:S01]  /*0a50*/  SYNCS.EXCH.64 URZ, [UR6+0x90], UR4 ;  /* 0x0000900406ff75b2 */ /* 0x0004620008000100 */
[----:B------:R2:W1:Y:S01]  /*0a60*/  SYNCS.EXCH.64 URZ, [UR6+0x88], UR8 ;  /* 0x0000880806ff75b2 */ /* 0x0004620008000100 */
[----:B------:R2:W1:Y:S02]  /*0a70*/  SYNCS.EXCH.64 URZ, [UR6+0x98], UR4 ;  /* 0x0000980406ff75b2 */ /* 0x0004640008000100 */
[----:B--2---:R-:W-:Y:S01]  /*0a80*/  NOP ;  /* 0x0000000000007918 */ /* 0x004fe20000000000 */
.L_x_12:
        /* <DEDUP_REMOVED lines=20> */
[----:B------:R2:W1:Y:S02]  /*0bd0*/  SYNCS.EXCH.64 URZ, [UR4+0xb8], UR6 ;  /* 0x0000b80604ff75b2 */ /* 0x0004640008000100 */
[----:B--2---:R-:W-:Y:S01]  /*0be0*/  NOP ;  /* 0x0000000000007918 */ /* 0x004fe20000000000 */
.L_x_13:
[----:B------:R-:W2:Y:S01]  /*0bf0*/  SHFL.IDX PT, R2, R87, RZ, 0x1f ;  /* 0x00001fff57027589 */ /* 0x000ea200000e0000 */
[----:B------:R-:W-:Y:S01]  /*0c00*/  NOP ;  /* 0x0000000000007918 */ /* 0x000fe20000000000 */
[----:B--2---:R-:W-:-:S13]  /*0c10*/  ISETP.NE.AND P0, PT, R2, 0x3, PT ;  /* 0x000000030200780c */ /* 0x004fda0003f05270 */
[----:B------:R-:W-:Y:S05]  /*0c20*/  @P0 BRA `(.L_x_14) ;  /* 0x0000000000380947 */ /* 0x000fea0003800000 */
[----:B------:R-:W2:Y:S01]  /*0c30*/  S2UR UR5, SR_CgaCtaId ;  /* 0x00000000000579c3 */ /* 0x000ea20000008800 */
[----:B-1----:R-:W-:Y:S01]  /*0c40*/  UMOV UR4, 0x400 ;  /* 0x0000040000047882 */ /* 0x002fe20000000000 */
[----:B------:R-:W-:Y:S01]  /*0c50*/  UMOV UR6, 0x20 ;  /* 0x0000002000067882 */ /* 0x000fe20000000000 */
[----:B------:R-:W-:Y:S01]  /*0c60*/  ELECT P0, URZ, PT ;  /* 0x0000000000ff782f */ /* 0x000fe20003800000 */
[----:B------:R-:W-:-:S04]  /*0c70*/  UIADD3 UR6, UPT, UPT, -UR6, 0x100000, URZ ;  /* 0x0010000006067890 */ /* 0x000fc8000fffe1ff */
[----:B------:R-:W-:Y:S02]  /*0c80*/  USHF.L.U32 UR7, UR6, 0xb, URZ ;  /* 0x0000000b06077899 */ /* 0x000fe400080006ff */
[----:B------:R-:W-:Y:S02]  /*0c90*/  USHF.L.U32 UR6, UR6, 0x1, URZ ;  /* 0x0000000106067899 */ /* 0x000fe400080006ff */
[----:B--2---:R-:W-:Y:S01]  /*0ca0*/  ULEA UR4, UR5, UR4, 0x18 ;  /* 0x0000000405047291 */ /* 0x004fe2000f8ec0ff */
[----:B------:R-:W1:Y:S11]  /*0cb0*/  FENCE.VIEW.ASYNC.S ;  /* 0x00000000000073c6 */ /* 0x000e760000000000 */
[----:B-1----:R2:W1:Y:S01]  /*0cc0*/  SYNCS.EXCH.64 URZ, [UR4+0xc0], UR6 ;  /* 0x0000c00604ff75b2 */ /* 0x0024620008000100 */
[----:B------:R2:W1:Y:S01]  /*0cd0*/  SYNCS.EXCH.64 URZ, [UR4+0xd0], UR6 ;  /* 0x0000d00604ff75b2 */ /* 0x0004620008000100 */
[----:B------:R2:W1:Y:S01]  /*0ce0*/  SYNCS.EXCH.64 URZ, [UR4+0xc8], UR6 ;  /* 0x0000c80604ff75b2 */ /* 0x0004620008000100 */
[----:B------:R2:W1:Y:S02]  /*0cf0*/  SYNCS.EXCH.64 URZ, [UR4+0xd8], UR6 ;  /* 0x0000d80604ff75b2 */ /* 0x0004640008000100 */
[----:B--2---:R-:W-:Y:S01]  /*0d00*/  NOP ;  /* 0x0000000000007918 */ /* 0x004fe20000000000 */
.L_x_14:
[----:B-1----:R-:W1:Y:S01]  /*0d10*/  LDCU UR4, c[0x0][0x36c] ;  /* 0x00006d80ff0477ac */ /* 0x002e620008000800 */
[----:B------:R-:W-:Y:S01]  /*0d20*/  ISETP.NE.OR P3, PT, R0, 0x2, !P3 ;  /* 0x000000020000780c */ /* 0x000fe20005f65670 */
[----:B------:R-:W-:Y:S01]  /*0d30*/  NOP ;  /* 0x0000000000007918 */ /* 0x000fe20000000000 */
[----:B------:R-:W-:Y:S01]  /*0d40*/  LOP3.LUT R0, R103, 0x1f, RZ, 0xc0, !PT ;  /* 0x0000001f67007812 */ /* 0x000fe200078ec0ff */
[----:B------:R-:W-:Y:S02]  /*0d50*/  UISETP.NE.AND UP4, UPT, UR17, URZ, UPT ;  /* 0x000000ff1100728c */ /* 0x000fe4000bf85270 */
[----:B-1----:R-:W-:-:S09]  /*0d60*/  UISETP.EQ.U32.AND UP5, UPT, UR4, 0x1, UPT ;  /* 0x000000010400788c */ /* 0x002fd2000bfa2070 */
[----:B------:R-:W-:Y:S05]  /*0d70*/  BRA.U !UP5, `(.L_x_15) ;  /* 0x000000010d087547 */ /* 0x000fea000b800000 */
[----:B---34-:R-:W-:Y:S01]  /*0d80*/  UCGABAR_ARV ;  /* 0x00000000000079c7 */ /* 0x018fe20008000000 */
[----:B------:R-:W-:Y:S05]  /*0d90*/  BRA `(.L_x_16) ;  /* 0x0000000000047947 */ /* 0x000fea0003800000 */
.L_x_15:
[----:B---34-:R-:W-:Y:S01]  /*0da0*/  NOP ;  /* 0x0000000000007918 */ /* 0x018fe20000000000 */
.L_x_16:
[----:B------:R-:W1:Y:S01]  /*0db0*/  S2UR UR8, SR_CTAID.X ;  /* 0x00000000000879c3 */ /* 0x000e620000002500 */
[----:B------:R-:W-:-:S05]  /*0dc0*/  CS2R.32 R89, SR_CgaSize ;  /* 0x0000000000597805 */ /* 0x000fca0000008a00 */
[----:B------:R-:W-:-:S05]  /*0dd0*/  IMAD R89, R89, -0xa0, RZ ;  /* 0xffffff6059597824 */ /* 0x000fca00078e02ff */
[----:B------:R-:W-:-:S14]  /*0de0*/  R2UR UR5, R89 ;  /* 0x00000000590572ca */ /* 0x000fdc00000e0000 */
[----:B------:R-:W2:Y:S01]  /*0df0*/  LDCU UR5, c[0x0][UR5+0x2b0] ;  /* 0x00005600050577ac */ /* 0x000ea20008000800 */
[----:B------:R-:W-:-:S05]  /*0e00*/  CS2R.32 R89, SR_CgaSize ;  /* 0x0000000000597805 */ /* 0x000fca0000008a00 */
[----:B------:R-:W-:-:S05]  /*0e10*/  IMAD R89, R89, -0xa0, RZ ;  /* 0xffffff6059597824 */ /* 0x000fca00078e02ff */
[----:B------:R-:W-:-:S14]  /*0e20*/  R2UR UR4, R89 ;  /* 0x00000000590472ca */ /* 0x000fdc00000e0000 */
[----:B------:R-:W3:Y:S01]  /*0e30*/  LDCU UR4, c[0x0][UR4+0x2b4] ;  /* 0x00005680040477ac */ /* 0x000ee20008000800 */
[----:B------:R-:W4:Y:S01]  /*0e40*/  S2UR UR7, SR_CTAID.Y ;  /* 0x00000000000779c3 */ /* 0x000f220000002600 */
[----:B------:R-:W-:-:S05]  /*0e50*/  CS2R.32 R89, SR_CgaSize ;  /* 0x0000000000597805 */ /* 0x000fca0000008a00 */
[----:B------:R-:W-:-:S05]  /*0e60*/  IMAD R89, R89, -0xa0, RZ ;  /* 0xffffff6059597824 */ /* 0x000fca00078e02ff */
[----:B------:R-:W-:-:S14]  /*0e70*/  R2UR UR9, R89 ;  /* 0x00000000590972ca */ /* 0x000fdc00000e0000 */
[----:B------:R-:W3:Y:S01]  /*0e80*/  LDCU UR9, c[0x0][UR9+0x2a0] ;  /* 0x00005400090977ac */ /* 0x000ee20008000800 */
[----:B------:R-:W-:-:S05]  /*0e90*/  CS2R.32 R89, SR_CgaSize ;  /* 0x0000000000597805 */ /* 0x000fca0000008a00 */
[----:B------:R-:W-:-:S05]  /*0ea0*/  IMAD R89, R89, -0xa0, RZ ;  /* 0xffffff6059597824 */ /* 0x000fca00078e02ff */
[----:B------:R-:W-:-:S14]  /*0eb0*/  R2UR UR10, R89 ;  /* 0x00000000590a72ca */ /* 0x000fdc00000e0000 */
[----:B------:R-:W3:Y:S01]  /*0ec0*/  LDCU UR10, c[0x0][UR10+0x2a4] ;  /* 0x000054800a0a77ac */ /* 0x000ee20008000800 */
[----:B------:R-:W3:Y:S01]  /*0ed0*/  S2UR UR11, SR_CgaCtaId ;  /* 0x00000000000b79c3 */ /* 0x000ee20000008800 */
[----:B------:R-:W3:Y:S01]  /*0ee0*/  LDCU UR21, c[0x0][0xb24] ;  /* 0x00016480ff1577ac */ /* 0x000ee20008000800 */
[----:B------:R-:W3:Y:S01]  /*0ef0*/  LDCU UR45, c[0x0][0xb24] ;  /* 0x00016480ff2d77ac */ /* 0x000ee20008000800 */
[----:B-1----:R-:W-:-:S05]  /*0f00*/  I2FP.F32.U32 R3, UR8 ;  /* 0x0000000800037c45 */ /* 0x002fca0008201000 */
[----:B------:R-:W1:Y:S01]  /*0f10*/  S2UR UR36, SR_CTAID.Z ;  /* 0x00000000002479c3 */ /* 0x000e620000002700 */
[----:B------:R-:W1:Y:S01]  /*0f20*/  LDCU UR27, c[0x0][0xb30] ;  /* 0x00016600ff1b77ac */ /* 0x000e620008000800 */
[----:B--2---:R-:W-:Y:S01]  /*0f30*/  FMUL R3, R3, UR5 ;  /* 0x0000000503037c20 */ /* 0x004fe20008400000 */
[----:B------:R-:W-:Y:S01]  /*0f40*/  UMOV UR16, UR8 ;  /* 0x0000000800107c82 */ /* 0x000fe20008000000 */
[----:B----4-:R-:W-:Y:S01]  /*0f50*/  I2FP.F32.U32 R2, UR7 ;  /* 0x0000000700027c45 */ /* 0x010fe20008201000 */
[----:B------:R-:W-:-:S03]  /*0f60*/  UMOV UR20, UR7 ;  /* 0x0000000700147c82 */ /* 0x000fc60008000000 */
[----:B------:R-:W2:Y:S01]  /*0f70*/  F2I.U32.TRUNC.NTZ R3, R3 ;  /* 0x0000000300037305 */ /* 0x000ea2000020f000 */
[----:B---3--:R-:W-:Y:S01]  /*0f80*/  UISETP.GE.AND UP2, UPT, UR21, 0x1, UPT ;  /* 0x000000011500788c */ /* 0x008fe2000bf46270 */
[----:B------:R-:W-:Y:S01]  /*0f90*/  FMUL R2, R2, UR4 ;  /* 0x0000000402027c20 */ /* 0x000fe20008400000 */
[----:B------:R-:W-:-:S05]  /*0fa0*/  USHF.L.U32 UR28, UR11, 0xa, URZ ;  /* 0x0000000a0b1c7899 */ /* 0x000fca00080006ff */
[----:B------:R-:W3:Y:S01]  /*0fb0*/  F2I.U32.TRUNC.NTZ R2, R2 ;  /* 0x0000000200027305 */ /* 0x000ee2000020f000 */
[----:B--2---:R-:W-:Y:S02]  /*0fc0*/  R2UR UR4, R3 ;  /* 0x00000000030472ca */ /* 0x004fe400000e0000 */
[----:B---3--:R-:W-:Y:S02]  /*0fd0*/  R2UR UR6, R2 ;  /* 0x00000000020672ca */ /* 0x008fe400000e0000 */
[----:B------:R-:W-:-:S09]  /*0fe0*/  PRMT R2, RZ, 0x7610, R2 ;  /* 0x00007610ff027816 */ /* 0x000fd20000000002 */
[----:B------:R-:W-:-:S04]  /*0ff0*/  UIADD3 UR5, UPT, UPT, -UR4, URZ, URZ ;  /* 0x000000ff04057290 */ /* 0x000fc8000fffe1ff */
[----:B------:R-:W-:Y:S02]  /*1000*/  UIMAD UR5, UR9, UR5, UR8 ;  /* 0x00000005090572a4 */ /* 0x000fe4000f8e0208 */
[----:B------:R-:W-:-:S04]  /*1010*/  UIADD3 UR4, UPT, UPT, -UR6, URZ, URZ ;  /* 0x000000ff06047290 */ /* 0x000fc8000fffe1ff */
[----:B------:R-:W-:Y:S01]  /*1020*/  IMAD.U32 R89, RZ, RZ, UR5 ;  /* 0x00000005ff597e24 */ /* 0x000fe2000f8e00ff */
[----:B------:R-:W-:-:S06]  /*1030*/  UIMAD UR4, UR10, UR4, UR7 ;  /* 0x000000040a0472a4 */ /* 0x000fcc000f8e0207 */
[----:B------:R-:W-:Y:S01]  /*1040*/  IMAD.U32 R88, RZ, RZ, UR4 ;  /* 0x00000004ff587e24 */ /* 0x000fe2000f8e00ff */
[----:B-1----:R-:W-:Y:S06]  /*1050*/  BRA.U UP4, `(.L_x_17) ;  /* 0x0000000104487547 */ /* 0x002fec000b800000 */
[----:B------:R-:W-:Y:S02]  /*1060*/  R2UR UR4, R88 ;  /* 0x00000000580472ca */ /* 0x000fe400000e0000 */
[----:B------:R-:W-:-:S11]  /*1070*/  R2UR UR6, R89 ;  /* 0x00000000590672ca */ /* 0x000fd600000e0000 */
[----:B------:R-:W-:Y:S02]  /*1080*/  UISETP.NE.AND UP0, UPT, UR4, URZ, UPT ;  /* 0x000000ff0400728c */ /* 0x000fe4000bf05270 */
[----:B------:R-:W-:Y:S02]  /*1090*/  UISETP.NE.AND UP1, UPT, UR4, 0x1, UPT ;  /* 0x000000010400788c */ /* 0x000fe4000bf25270 */
[----:B------:R-:W-:Y:S02]  /*10a0*/  UISETP.EQ.OR UP0, UPT, UR6, URZ, !UP0 ;  /* 0x000000ff0600728c */ /* 0x000fe4000c702670 */
[----:B------:R-:W-:Y:S02]  /*10b0*/  USEL UR5, URZ, 0x2, UP1 ;  /* 0x00000002ff057887 */ /* 0x000fe40008800000 */
[----:B------:R-:W-:Y:S02]  /*10c0*/  USEL UR8, URZ, 0x1, !UP0 ;  /* 0x00000001ff087887 */ /* 0x000fe4000c000000 */
[----:B------:R-:W-:-:S02]  /*10d0*/  UISETP.NE.AND UP0, UPT, UR4, 0x2, UPT ;  /* 0x000000020400788c */ /* 0x000fc4000bf05270 */
[----:B------:R-:W-:Y:S02]  /*10e0*/  UISETP.NE.AND UP1, UPT, UR4, 0x3, UPT ;  /* 0x000000030400788c */ /* 0x000fe4000bf25270 */
[----:B------:R-:W-:Y:S02]  /*10f0*/  USEL UR4, URZ, 0x4, UP0 ;  /* 0x00000004ff047887 */ /* 0x000fe40008000000 */
[----:B------:R-:W-:Y:S02]  /*1100*/  UISETP.NE.AND UP0, UPT, UR6, URZ, UPT ;  /* 0x000000ff0600728c */ /* 0x000fe4000bf05270 */
[----:B------:R-:W-:Y:S02]  /*1110*/  USEL UR6, URZ, 0x8, UP1 ;  /* 0x00000008ff067887 */ /* 0x000fe40008800000 */
[----:B------:R-:W-:Y:S02]  /*1120*/  USEL UR7, UR5, 0x2, UP0 ;  /* 0x0000000205077887 */ /* 0x000fe40008000000 */
[----:B------:R-:W-:-:S02]  /*1130*/  USEL UR4, UR4, 0x4, UP0 ;  /* 0x0000000404047887 */ /* 0x000fc40008000000 */
[----:B------:R-:W-:Y:S02]  /*1140*/  USEL UR5, UR6, 0x8, UP0 ;  /* 0x0000000806057887 */ /* 0x000fe40008000000 */
[----:B------:R-:W-:-:S04]  /*1150*/  UIADD3 UR4, UPT, UPT, UR4, UR7, UR8 ;  /* 0x0000000704047290 */ /* 0x000fc8000fffe008 */
[----:B------:R-:W-:-:S06]  /*1160*/  UIADD3 UR4, UPT, UPT, UR4, UR5, URZ ;  /* 0x0000000504047290 */ /* 0x000fcc000fffe0ff */
[----:B------:R-:W-:Y:S02]  /*1170*/  IMAD.U32 R2, RZ, RZ, UR4 ;  /* 0x00000004ff027e24 */ /* 0x000fe4000f8e00ff */
.L_x_17:
[----:B------:R-:W-:Y:S05]  /*1180*/  BRA.U !UP2, `(.L_x_18) ;  /* 0x000000010ad47547 */ /* 0x000fea000b800000 */
[----:B------:R-:W1:Y:S01]  /*1190*/  LDCU.128 UR12, c[0x0][0xb10] ;  /* 0x00016200ff0c77ac */ /* 0x000e620008000c00 */
[----:B------:R-:W2:Y:S01]  /*11a0*/  LDCU UR6, c[0x0][0x370] ;  /* 0x00006e00ff0677ac */ /* 0x000ea20008000800 */
[----:B------:R-:W3:Y:S01]  /*11b0*/  LDCU UR5, c[0x0][0x374] ;  /* 0x00006e80ff0577ac */ /* 0x000ee20008000800 */
[----:B------:R-:W4:Y:S01]  /*11c0*/  LDCU UR26, c[0x0][0xb0c] ;  /* 0x00016180ff1a77ac */ /* 0x000f220008000800 */
[----:B------:R-:W4:Y:S01]  /*11d0*/  LDCU UR4, c[0x0][0xb20] ;  /* 0x00016400ff0477ac */ /* 0x000f220008000800 */
[----:B------:R-:W4:Y:S01]  /*11e0*/  LDCU.64 UR8, c[0x0][0xb28] ;  /* 0x00016500ff0877ac */ /* 0x000f220008000a00 */
[----:B-1----:R-:W-:Y:S02]  /*11f0*/  UISETP.NE.AND UP0, UPT, UR14, 0x1, UPT ;  /* 0x000000010e00788c */ /* 0x002fe4000bf05270 */
[----:B---3--:R-:W-:Y:S02]  /*1200*/  UIMAD.WIDE.U32 UR10, UR5, UR15, URZ ;  /* 0x0000000f050a72a5 */ /* 0x008fe4000f8e00ff */
[----:B--2---:R-:W-:-:S02]  /*1210*/  UIMAD.WIDE.U32 UR22, UR6, UR12, URZ ;  /* 0x0000000c061672a5 */ /* 0x004fc4000f8e00ff */
[----:B----4-:R-:W-:Y:S02]  /*1220*/  UISETP.NE.AND UP1, UPT, UR26, 0x1, UPT ;  /* 0x000000011a00788c */ /* 0x010fe4000bf25270 */
[----:B------:R-:W-:Y:S01]  /*1230*/  UISETP.NE.AND UP2, UPT, UR21, 0x1, UPT ;  /* 0x000000011500788c */ /* 0x000fe2000bf45270 */
[----:B------:R-:W-:Y:S02]  /*1240*/  UMOV UR10, UR11 ;  /* 0x0000000b000a7c82 */ /* 0x000fe40008000000 */
[----:B------:R-:W-:Y:S01]  /*1250*/  UMOV UR22, UR23 ;  /* 0x0000001700167c82 */ /* 0x000fe20008000000 */
[----:B------:R-:W-:Y:S02]  /*1260*/  @UP0 USHF.R.U32.HI UR5, URZ, UR4, UR10 ;  /* 0x00000004ff050299 */ /* 0x000fe4000801160a */
[----:B------:R-:W-:Y:S02]  /*1270*/  UIMAD.WIDE.U32 UR24, UR20, UR15, URZ ;  /* 0x0000000f141872a5 */ /* 0x000fe4000f8e00ff */
[----:B------:R-:W-:-:S02]  /*1280*/  UIMAD.WIDE.U32 UR10, UR5, UR8, URZ ;  /* 0x00000008050a72a5 */ /* 0x000fc4000f8e00ff */
[----:B------:R-:W-:Y:S02]  /*1290*/  @UP1 USHF.R.U32.HI UR6, URZ, UR13, UR22 ;  /* 0x0000000dff061299 */ /* 0x000fe40008011616 */
[----:B------:R-:W-:Y:S02]  /*12a0*/  UIMAD.WIDE.U32 UR18, UR16, UR12, URZ ;  /* 0x0000000c101272a5 */ /* 0x000fe4000f8e00ff */
[----:B------:R-:W-:Y:S01]  /*12b0*/  UIMAD.WIDE.U32 UR22, UR6, UR8, URZ ;  /* 0x00000008061672a5 */ /* 0x000fe2000f8e00ff */
[----:B------:R-:W-:Y:S01]  /*12c0*/  UMOV UR24, UR25 ;  /* 0x0000001900187c82 */ /* 0x000fe20008000000 */
[----:B------:R-:W-:Y:S01]  /*12d0*/  UMOV UR10, UR11 ;  /* 0x0000000b000a7c82 */ /* 0x000fe20008000000 */
[----:B------:R-:W-:Y:S02]  /*12e0*/  USHF.R.U32.HI UR24, URZ, UR4, UR24 ;  /* 0x00000004ff187299 */ /* 0x000fe40008011618 */
[----:B------:R-:W-:Y:S02]  /*12f0*/  @UP2 USHF.R.U32.HI UR5, URZ, UR9, UR10 ;  /* 0x00000009ff052299 */ /* 0x000fe4000801160a */
[----:B------:R-:W-:Y:S01]  /*1300*/  UMOV UR7, UR23 ;  /* 0x0000001700077c82 */ /* 0x000fe20008000000 */
[----:B------:R-:W-:Y:S01]  /*1310*/  UMOV UR18, UR19 ;  /* 0x0000001300127c82 */ /* 0x000fe20008000000 */
[----:B------:R-:W-:-:S02]  /*1320*/  @UP2 USHF.R.U32.HI UR6, URZ, UR9, UR7 ;  /* 0x00000009ff062299 */ /* 0x000fc40008011607 */
[----:B------:R-:W-:Y:S02]  /*1330*/  USHF.R.U32.HI UR18, URZ, UR13, UR18 ;  /* 0x0000000dff127299 */ /* 0x000fe40008011612 */
[----:B------:R-:W-:Y:S02]  /*1340*/  USEL UR4, UR20, UR24, !UP0 ;  /* 0x0000001814047287 */ /* 0x000fe4000c000000 */
[----:B------:R-:W-:Y:S02]  /*1350*/  UIMAD UR7, UR5, UR21, URZ ;  /* 0x00000015050772a4 */ /* 0x000fe4000f8e02ff */
[----:B------:R-:W-:Y:S02]  /*1360*/  USEL UR5, UR16, UR18, !UP1 ;  /* 0x0000001210057287 */ /* 0x000fe4000c800000 */
[----:B------:R-:W-:Y:S02]  /*1370*/  UIMAD UR12, UR6, UR21, URZ ;  /* 0x00000015060c72a4 */ /* 0x000fe4000f8e02ff */
[----:B------:R-:W-:-:S02]  /*1380*/  UISETP.GE.AND UP0, UPT, UR4, UR7, UPT ;  /* 0x000000070400728c */ /* 0x000fc4000bf06270 */
[----:B------:R-:W-:Y:S02]  /*1390*/  UIMAD.WIDE.U32 UR10, UR4, UR8, URZ ;  /* 0x00000008040a72a5 */ /* 0x000fe4000f8e00ff */
[----:B------:R-:W-:Y:S02]  /*13a0*/  UISETP.GE.OR UP0, UPT, UR5, UR12, UP0 ;  /* 0x0000000c0500728c */ /* 0x000fe40008706670 */
[----:B------:R-:W-:Y:S02]  /*13b0*/  UIMAD.WIDE.U32 UR12, UR5, UR8, URZ ;  /* 0x00000008050c72a5 */ /* 0x000fe4000f8e00ff */
[----:B------:R-:W-:Y:S01]  /*13c0*/  UIADD3 UR10, UPT, UPT, -UR4, URZ, URZ ;  /* 0x000000ff040a7290 */ /* 0x000fe2000fffe1ff */
[----:B------:R-:W-:Y:S01]  /*13d0*/  UMOV UR8, UR11 ;  /* 0x0000000b00087c82 */ /* 0x000fe20008000000 */
[----:B------:R-:W-:Y:S02]  /*13e0*/  UIADD3 UR11, UPT, UPT, -UR5, URZ, URZ ;  /* 0x000000ff050b7290 */ /* 0x000fe4000fffe1ff */
[----:B------:R-:W-:-:S03]  /*13f0*/  USHF.R.U32.HI UR8, URZ, UR9, UR8 ;  /* 0x00000009ff087299 */ /* 0x000fc60008011608 */
[----:B------:R-:W-:Y:S01]  /*1400*/  @!UP0 UMOV UR7, UR13 ;  /* 0x0000000d00078c82 */ /* 0x000fe20008000000 */
[----:B------:R-:W-:Y:S02]  /*1410*/  UIMAD UR20, UR14, UR10, UR20 ;  /* 0x0000000a0e1472a4 */ /* 0x000fe4000f8e0214 */
[----:B------:R-:W-:Y:S02]  /*1420*/  USEL UR8, UR4, UR8, !UP2 ;  /* 0x0000000804087287 */ /* 0x000fe4000d000000 */
[----:B------:R-:W-:Y:S02]  /*1430*/  @!UP0 USHF.R.U32.HI UR7, URZ, UR9, UR7 ;  /* 0x00000009ff078299 */ /* 0x000fe40008011607 */
[----:B------:R-:W-:Y:S02]  /*1440*/  UIADD3 UR9, UPT, UPT, -UR8, URZ, URZ ;  /* 0x000000ff08097290 */ /* 0x000fe4000fffe1ff */
[----:B------:R-:W-:Y:S02]  /*1450*/  @!UP0 USEL UR7, UR5, UR7, !UP2 ;  /* 0x0000000705078287 */ /* 0x000fe4000d000000 */
[----:B------:R-:W-:-:S02]  /*1460*/  UIMAD UR9, UR21, UR9, UR4 ;  /* 0x00000009150972a4 */ /* 0x000fc4000f8e0204 */
[----:B------:R-:W-:Y:S02]  /*1470*/  @!UP0 UIADD3 UR8, UPT, UPT, UR8, -UR7, URZ ;  /* 0x8000000708088290 */ /* 0x000fe4000fffe0ff */
[----:B------:R-:W-:Y:S02]  /*1480*/  @!UP0 UIMAD UR6, UR9, UR6, UR7 ;  /* 0x00000006090682a4 */ /* 0x000fe4000f8e0207 */
[----:B------:R-:W-:Y:S02]  /*1490*/  @!UP0 UIMAD UR4, UR8, UR21, UR5 ;  /* 0x00000015080482a4 */ /* 0x000fe4000f8e0205 */
[----:B------:R-:W-:Y:S02]  /*14a0*/  UIMAD UR16, UR26, UR11, UR16 ;  /* 0x0000000b1a1072a4 */ /* 0x000fe4000f8e0210 */
[----:B------:R-:W-:Y:S01]  /*14b0*/  UIMAD UR20, UR4, UR14, UR20 ;  /* 0x0000000e041472a4 */ /* 0x000fe2000f8e0214 */
[----:B------:R-:W-:Y:S02]  /*14c0*/  @!UP0 UMOV UR5, UR6 ;  /* 0x0000000600058c82 */ /* 0x000fe40008000000 */
[----:B------:R-:W-:-:S12]  /*14d0*/  UIMAD UR16, UR5, UR26, UR16 ;  /* 0x0000001a051072a4 */ /* 0x000fd8000f8e0210 */
.L_x_18:
[----:B------:R-:W-:Y:S02]  /*14e0*/  UISETP.NE.AND UP0, UPT, UR27, 0x1, UPT ;  /* 0x000000011b00788c */ /* 0x000fe4000bf05270 */
[----:B------:R-:W-:Y:S02]  /*14f0*/  UISETP.NE.AND UP1, UPT, UR17, 0x2, UPT ;  /* 0x000000021100788c */ /* 0x000fe4000bf25270 */
[----:B------:R-:W-:-:S05]  /*1500*/  ULOP3.LUT UR28, UR28, 0xc00, URZ, 0xc0, !UPT ;  /* 0x00000c001c1c7892 */ /* 0x000fca000f8ec0ff */
[----:B------:R-:W-:Y:S07]  /*1510*/  BRA.U UP0, `(.L_x_19) ;  /* 0x0000000100447547 */ /* 0x000fee000b800000 */
[----:B------:R-:W1:Y:S01]  /*1520*/  LDCU.128 UR8, c[0x0][0xb10] ;  /* 0x00016200ff0877ac */ /* 0x000e620008000c00 */
[----:B------:R-:W2:Y:S01]  /*1530*/  LDCU UR12, c[0x0][0xb0c] ;  /* 0x00016180ff0c77ac */ /* 0x000ea20008000800 */
[----:B------:R-:W3:Y:S01]  /*1540*/  LDCU UR13, c[0x0][0xb20] ;  /* 0x00016400ff0d77ac */ /* 0x000ee20008000800 */
[----:B-1----:R-:W-:Y:S02]  /*1550*/  UIMAD.WIDE.U32 UR6, UR16, UR8, URZ ;  /* 0x00000008100672a5 */ /* 0x002fe4000f8e00ff */
[----:B------:R-:W-:Y:S02]  /*1560*/  UIMAD.WIDE.U32 UR4, UR20, UR11, URZ ;  /* 0x0000000b140472a5 */ /* 0x000fe4000f8e00ff */
[----:B--2---:R-:W-:Y:S02]  /*1570*/  UISETP.NE.AND UP2, UPT, UR12, 0x1, UPT ;  /* 0x000000010c00788c */ /* 0x004fe4000bf45270 */
[----:B------:R-:W-:Y:S01]  /*1580*/  UISETP.NE.AND UP0, UPT, UR10, 0x1, UPT ;  /* 0x000000010a00788c */ /* 0x000fe2000bf05270 */
[----:B------:R-:W-:-:S02]  /*1590*/  UMOV UR6, UR7 ;  /* 0x0000000700067c82 */ /* 0x000fc40008000000 */
[----:B------:R-:W-:Y:S01]  /*15a0*/  UMOV UR4, UR5 ;  /* 0x0000000500047c82 */ /* 0x000fe20008000000 */
[----:B------:R-:W-:Y:S02]  /*15b0*/  USHF.R.U32.HI UR6, URZ, UR9, UR6 ;  /* 0x00000009ff067299 */ /* 0x000fe40008011606 */
[----:B---3--:R-:W-:Y:S02]  /*15c0*/  USHF.R.U32.HI UR4, URZ, UR13, UR4 ;  /* 0x0000000dff047299 */ /* 0x008fe40008011604 */
[----:B------:R-:W-:Y:S02]  /*15d0*/  USEL UR5, UR16, UR6, !UP2 ;  /* 0x0000000610057287 */ /* 0x000fe4000d000000 */
[----:B------:R-:W-:-:S04]  /*15e0*/  USEL UR4, UR20, UR4, !UP0 ;  /* 0x0000000414047287 */ /* 0x000fc8000c000000 */
[----:B------:R-:W-:Y:S02]  /*15f0*/  UIADD3 UR6, UPT, UPT, UR5, -UR4, URZ ;  /* 0x8000000405067290 */ /* 0x000fe4000fffe0ff */
[----:B------:R-:W-:Y:S02]  /*1600*/  UIADD3 UR4, UPT, UPT, -UR5, UR4, URZ ;  /* 0x0000000405047290 */ /* 0x000fe4000fffe1ff */
[----:B------:R-:W-:Y:S02]  /*1610*/  UIMAD UR20, UR6, UR10, UR20 ;  /* 0x0000000a061472a4 */ /* 0x000fe4000f8e0214 */
[----:B------:R-:W-:-:S12]  /*1620*/  UIMAD UR16, UR4, UR12, UR16 ;  /* 0x0000000c041072a4 */ /* 0x000fd8000f8e0210 */
.L_x_19:
[----:B------:R-:W-:Y:S05]  /*1630*/  BRA.U !UP5, `(.L_x_20) ;  /* 0x000000010d0c7547 */ /* 0x000fea000b800000 */
[----:B------:R-:W-:Y:S01]  /*1640*/  UCGABAR_WAIT ;  /* 0x0000000000007dc7 */ /* 0x000fe20008000000 */
[----:B------:R-:W-:Y:S01]  /*1650*/  CCTL.IVALL ;  /* 0x00000000ff00798f */ /* 0x000fe20002000000 */
[----:B------:R-:W-:Y:S05]  /*1660*/  BRA `(.L_x_21) ;  /* 0x0000000000047947 */ /* 0x000fea0003800000 */
.L_x_20:
[----:B------:R-:W-:Y:S06]  /*1670*/  BAR.SYNC.DEFER_BLOCKING 0x0 ;  /* 0x0000000000007b1d */ /* 0x000fec0000010000 */
.L_x_21:
[----:B------:R-:W-:Y:S05]  /*1680*/  BRA.U UP1, `(.L_x_22) ;  /* 0x0000001101a07547 */ /* 0x000fea000b800000 */
[----:B------:R-:W1:Y:S01]  /*1690*/  LDCU UR6, c[0x0][0x38c] ;  /* 0x00007180ff0677ac */ /* 0x000e620008000800 */
[----:B------:R-:W2:Y:S01]  /*16a0*/  S2UR UR8, SR_CgaCtaId ;  /* 0x00000000000879c3 */ /* 0x000ea20000008800 */
[----:B------:R-:W-:Y:S01]  /*16b0*/  PLOP3.LUT P1, PT, PT, PT, UP3, 0x80, 0x8 ;  /* 0x000000000008781c */ /* 0x000fe20003f2f038 */
[----:B------:R-:W-:Y:S01]  /*16c0*/  IMAD.MOV.U32 R12, RZ, RZ, 0x1 ;  /* 0x00000001ff0c7424 */ /* 0x000fe200078e00ff */
[----:B------:R-:W-:Y:S01]  /*16d0*/  UMOV UR7, 0x400 ;  /* 0x0000040000077882 */ /* 0x000fe20000000000 */
[----:B------:R-:W-:Y:S01]  /*16e0*/  UISETP.NE.AND UP1, UPT, UR17, URZ, UPT ;  /* 0x000000ff1100728c */ /* 0x000fe2000bf25270 */
[----:B------:R-:W-:Y:S02]  /*16f0*/  ISETP.EQ.OR P2, PT, R0, RZ, P3 ;  /* 0x000000ff0000720c */ /* 0x000fe40001f42670 */
[----:B------:R-:W-:Y:S02]  /*1700*/  CS2R R10, SRZ ;  /* 0x00000000000a7805 */ /* 0x000fe4000001ff00 */
[----:B------:R-:W-:Y:S01]  /*1710*/  PLOP3.LUT P1, PT, P1, PT, PT, 0x8, 0x80 ;  /* 0x000000000080781c */ /* 0x000fe20000f2e170 */
[----:B------:R-:W-:Y:S01]  /*1720*/  IMAD.MOV.U32 R9, RZ, RZ, RZ ;  /* 0x000000ffff097224 */ /* 0x000fe200078e00ff */
[----:B------:R-:W3:Y:S01]  /*1730*/  LDCU UR40, c[0x0][0x370] ;  /* 0x00006e00ff2877ac */ /* 0x000ee20008000800 */
[----:B------:R-:W-:Y:S01]  /*1740*/  IMAD.MOV.U32 R8, RZ, RZ, 0x1 ;  /* 0x00000001ff087424 */ /* 0x000fe200078e00ff */
[----:B------:R-:W4:Y:S01]  /*1750*/  LDCU.64 UR26, c[0x0][0x348] ;  /* 0x00006900ff1a77ac */ /* 0x000f220008000a00 */
[----:B-1----:R-:W-:-:S02]  /*1760*/  UIADD3 UR5, UPT, UPT, UR6, 0x1f, URZ ;  /* 0x0000001f06057890 */ /* 0x002fc4000fffe0ff */
[----:B------:R-:W-:Y:S02]  /*1770*/  USHF.R.U32.HI UR44, URZ, 0x5, UR28 ;  /* 0x00000005ff2c7899 */ /* 0x000fe4000801161c */
[----:B------:R-:W-:Y:S02]  /*1780*/  USHF.R.S32.HI UR4, URZ, 0x1f, UR5 ;  /* 0x0000001fff047899 */ /* 0x000fe40008011405 */
[----:B------:R-:W-:Y:S02]  /*1790*/  UIADD3 UR46, UPT, UPT, UR6, 0x3e, URZ ;  /* 0x0000003e062e7890 */ /* 0x000fe4000fffe0ff */
[----:B------:R-:W-:Y:S02]  /*17a0*/  ULEA.HI UR4, UR4, UR5, URZ, 0x5 ;  /* 0x0000000504047291 */ /* 0x000fe4000f8f28ff */
[----:B------:R-:W-:Y:S02]  /*17b0*/  UIADD3 UR5, UPT, UPT, UR6, -0x1, URZ ;  /* 0xffffffff06057890 */ /* 0x000fe4000fffe0ff */
[----:B------:R-:W-:-:S02]  /*17c0*/  USHF.R.S32.HI UR42, URZ, 0x5, UR4 ;  /* 0x00000005ff2a7899 */ /* 0x000fc40008011404 */
[----:B------:R-:W-:Y:S02]  /*17d0*/  UISETP.GE.U32.AND UP2, UPT, UR5, -0x3f, UPT ;  /* 0xffffffc10500788c */ /* 0x000fe4000bf46070 */
[----:B------:R-:W-:Y:S02]  /*17e0*/  UISETP.LT.U32.AND UP0, UPT, UR42, 0x3, UPT ;  /* 0x000000032a00788c */ /* 0x000fe4000bf01070 */
[----:B--2---:R-:W-:Y:S02]  /*17f0*/  ULEA UR7, UR8, UR7, 0x18 ;  /* 0x0000000708077291 */ /* 0x004fe4000f8ec0ff */
[----:B------:R-:W-:Y:S02]  /*1800*/  USEL UR41, UR42, 0x3, UP0 ;  /* 0x000000032a297887 */ /* 0x000fe40008000000 */
[----:B------:R-:W-:Y:S02]  /*1810*/  ULEA UR29, UR28, UR7, 0x2 ;  /* 0x000000071c1d7291 */ /* 0x000fe4000f8e10ff */
[----:B------:R-:W-:-:S02]  /*1820*/  UIADD3 UR21, UPT, UPT, UR41, -0x1, URZ ;  /* 0xffffffff29157890 */ /* 0x000fc4000fffe0ff */
[----:B------:R-:W-:Y:S01]  /*1830*/  @UP2 UIADD3 UR21, UPT, UPT, UR41, URZ, URZ ;  /* 0x000000ff29152290 */ /* 0x000fe2000fffe0ff */
[----:B------:R-:W1:Y:S01]  /*1840*/  LDCU UR39, c[0x0][0x374] ;  /* 0x00006e80ff2777ac */ /* 0x000e620008000800 */
[----:B------:R-:W-:Y:S02]  /*1850*/  USEL UR24, UR53, 0x2, UP1 ;  /* 0x0000000235187887 */ /* 0x000fe40008800000 */
[----:B------:R-:W-:Y:S02]  /*1860*/  UIADD3 UR29, UPT, UPT, UR29, 0x10800, URZ ;  /* 0x000108001d1d7890 */ /* 0x000fe4000fffe0ff */
[----:B------:R-:W-:Y:S02]  /*1870*/  UIADD3 UR43, UPT, UPT, UR42, -UR41, URZ ;  /* 0x800000292a2b7290 */ /* 0x000fe4000fffe0ff */
[----:B------:R-:W-:Y:S01]  /*1880*/  UIADD3 UR21, UPT, UPT, UR21, 0x1, URZ ;  /* 0x0000000115157890 */ /* 0x000fe2000fffe0ff */
[----:B---34-:R-:W-:-:S11]  /*1890*/  UMOV UR5, URZ ;  /* 0x000000ff00057c82 */ /* 0x018fd60008000000 */
.L_x_42:
[----:B------:R-:W2:Y:S02]  /*18a0*/  S2UR UR4, SR_CgaCtaId ;  /* 0x00000000000479c3 */ /* 0x000ea40000008800 */
[----:B--2---:R-:W-:-:S09]  /*18b0*/  UISETP.NE.AND UP0, UPT, UR4, URZ, UPT ;  /* 0x000000ff0400728c */ /* 0x004fd2000bf05270 */
[----:B------:R-:W-:Y:S05]  /*18c0*/  BRA.U UP0, `(.L_x_23) ;  /* 0x0000000100287547 */ /* 0x000fea000b800000 */
[----:B------:R-:W-:Y:S02]  /*18d0*/  LEA R0, R9, UR7, 0x3 ;  /* 0x0000000709007c11 */ /* 0x000fe4000f8e18ff */
[----:B------:R-:W-:-:S04]  /*18e0*/  SHF.L.U32 R2, R8, 0x1f, RZ ;  /* 0x0000001f08027819 */ /* 0x000fc800000006ff */
[----:B------:R-:W2:Y:S02]  /*18f0*/  SYNCS.PHASECHK.TRANS64.TRYWAIT P0, [R0+URZ+0xd0], R2 ;  /* 0x0000d002000075a7 */ /* 0x000ea400080011ff */
[----:B--2---:R-:W-:Y:S05]  /*1900*/  @!P0 BRA `(.L_x_24) ;  /* 0x000000c0006c8947 */ /* 0x004fea0003800000 */
.L_x_171:
[----:B------:R-:W-:Y:S01]  /*1910*/  VIADD R9, R9, 0x1 ;  /* 0x0000000109097836 */ /* 0x000fe20000000000 */
[----:B------:R2:W-:Y:S04]  /*1920*/  SYNCS.ARRIVE.TRANS64.A1T0 RZ, [R0+URZ+0xc0], RZ ;  /* 0x0000c0ff00ff79a7 */ /* 0x0005e800081000ff */
[----:B------:R-:W-:-:S04]  /*1930*/  ISETP.NE.AND P0, PT, R9, 0x2, PT ;  /* 0x000000020900780c */ /* 0x000fc80003f05270 */
[----:B------:R-:W-:Y:S02]  /*1940*/  SEL R9, R9, RZ, P0 ;  /* 0x000000ff09097207 */ /* 0x000fe40000000000 */
[----:B--2---:R-:W-:-:S04]  /*1950*/  SEL R0, RZ, 0x1, P0 ;  /* 0x00000001ff007807 */ /* 0x004fc80000000000 */
[----:B------:R-:W-:-:S07]  /*1960*/  LOP3.LUT R8, R8, R0, RZ, 0x3c, !PT ;  /* 0x0000000008087212 */ /* 0x000fce00078e3cff */
.L_x_23:
[----:B------:R-:W-:Y:S01]  /*1970*/  ULEA UR4, UR5, UR7, 0x3 ;  /* 0x0000000705047291 */ /* 0x000fe2000f8e18ff */
[----:B------:R-:W-:Y:S01]  /*1980*/  SHF.L.U32 R0, R12, 0x1f, RZ ;  /* 0x0000001f0c007819 */ /* 0x000fe200000006ff */
[----:B------:R-:W-:Y:S02]  /*1990*/  UISETP.GE.U32.AND UP0, UPT, UR46, 0x3f, UPT ;  /* 0x0000003f2e00788c */ /* 0x000fe4000bf06070 */
[----:B------:R-:W-:Y:S02]  /*19a0*/  USHF.L.U32 UR11, UR20, 0x8, URZ ;  /* 0x00000008140b7899 */ /* 0x000fe400080006ff */
[----:B------:R-:W-:Y:S01]  /*19b0*/  ULEA UR35, UR16, UR44, 0x7 ;  /* 0x0000002c10237291 */ /* 0x000fe2000f8e38ff */
[----:B------:R-:W-:Y:S02]  /*19c0*/  UMOV UR13, URZ ;  /* 0x000000ff000d7c82 */ /* 0x000fe40008000000 */
[----:B------:R2:W3:Y:S02]  /*19d0*/  SYNCS.PHASECHK.TRANS64.TRYWAIT P0, [UR4+0x18], R0 ;  /* 0x00001800ff0075a7 */ /* 0x0004e40008001104 */
[----:B------:R-:W-:Y:S07]  /*19e0*/  BRA.U !UP0, `(.L_x_25) ;  /* 0x0000000108c07547 */ /* 0x000fee000b800000 */
[----:B------:R-:W-:Y:S01]  /*19f0*/  UMOV UR6, URZ ;  /* 0x000000ff00067c82 */ /* 0x000fe20008000000 */
[----:B------:R-:W-:-:S05]  /*1a00*/  UMOV UR4, UR5 ;  /* 0x0000000500047c82 */ /* 0x000fca0008000000 */
.L_x_31:
[----:B------:R-:W-:Y:S01]  /*1a10*/  ULEA UR33, UR4, UR7, 0x3 ;  /* 0x0000000704217291 */ /* 0x000fe2000f8e18ff */
[----:B---3--:R-:W-:Y:S01]  /*1a20*/  @!P3 MOV R2, 0xc000 ;  /* 0x0000c0000002b802 */ /* 0x008fe20000000f00 */
[----:B-1-3--:R-:W-:Y:S10]  /*1a30*/  @P0 BRA `(.L_x_26) ;  /* 0x00000000000c0947 */ /* 0x00aff40003800000 */
[----:B------:R-:W-:-:S04]  /*1a40*/  SHF.L.U32 R3, R12, 0x1f, RZ ;  /* 0x0000001f0c037819 */ /* 0x000fc800000006ff */
[----:B------:R-:W3:Y:S02]  /*1a50*/  SYNCS.PHASECHK.TRANS64.TRYWAIT P0, [UR33+0x18], R3 ;  /* 0x00001803ff0075a7 */ /* 0x000ee40008001121 */
[----:B---3--:R-:W-:Y:S05]  /*1a60*/  @!P0 BRA `(.L_x_27) ;  /* 0x000000c000288947 */ /* 0x008fea0003800000 */
.L_x_26:
[----:B------:R3:W-:Y:S01]  /*1a70*/  @!P3 SYNCS.ARRIVE.TRANS64 RZ, [UR33], R2 ;  /* 0x00000002ffffb9a7 */ /* 0x0007e20008000021 */
[----:B------:R-:W-:-:S04]  /*1a80*/  ULOP3.LUT UR5, UR24, 0x2, URZ, 0xfc, !UPT ;  /* 0x0000000218057892 */ /* 0x000fc8000f8efcff */
[----:B------:R-:W-:-:S09]  /*1a90*/  UISETP.NE.AND UP0, UPT, UR5, 0x2, UPT ;  /* 0x000000020500788c */ /* 0x000fd2000bf05270 */
[----:B------:R-:W-:Y:S05]  /*1aa0*/  BRA.U UP0, `(.L_x_28) ;  /* 0x0000000100047547 */ /* 0x000fea000b800000 */
[----:B-1----:R-:W-:Y:S05]  /*1ab0*/  BPT.TRAP 0x1 ;  /* 0x000000040000795c */ /* 0x002fea0000300000 */
.L_x_28:
[----:B------:R-:W-:Y:S04]  /*1ac0*/  BSSY.RECONVERGENT B0, `(.L_x_29) ;  /* 0x0000003000007945 */ /* 0x000fe80003800200 */
[----:B------:R-:W-:Y:S05]  /*1ad0*/  @P2 BRA `(.L_x_30) ;  /* 0x0000000000042947 */ /* 0x000fea0003800000 */
[----:B-1----:R-:W-:Y:S05]  /*1ae0*/  BPT.TRAP 0x1 ;  /* 0x000000040000795c */ /* 0x002fea0000300000 */
.L_x_30:
[----:B-1----:R-:W-:Y:S05]  /*1af0*/  BSYNC.RECONVERGENT B0 ;  /* 0x0000000000007941 */ /* 0x002fea0003800200 */
.L_x_29:
[----:B------:R-:W-:Y:S02]  /*1b00*/  UIADD3 UR5, UPT, UPT, UR4, 0x1, URZ ;  /* 0x0000000104057890 */ /* 0x000fe4000fffe0ff */
[----:B------:R-:W-:Y:S02]  /*1b10*/  UIADD3 UR16, UP1, UPT, UR26, 0x80, URZ ;  /* 0x000000801a107890 */ /* 0x000fe4000ff3e0ff */
[----:B------:R-:W-:Y:S02]  /*1b20*/  UISETP.NE.AND UP0, UPT, UR5, 0x3, UPT ;  /* 0x000000030500788c */ /* 0x000fe4000bf05270 */
[----:B------:R-:W-:Y:S02]  /*1b30*/  USHF.L.U32 UR34, UR6, 0x5, URZ ;  /* 0x0000000506227899 */ /* 0x000fe400080006ff */
[----:B------:R-:W-:Y:S02]  /*1b40*/  USEL UR9, URZ, 0x1, UP0 ;  /* 0x00000001ff097887 */ /* 0x000fe40008000000 */
[----:B------:R-:W-:-:S02]  /*1b50*/  USEL UR5, UR5, URZ, UP0 ;  /* 0x000000ff05057287 */ /* 0x000fc40008000000 */
[----:B------:R-:W-:Y:S02]  /*1b60*/  UIADD3 UR14, UP0, UPT, UR26, 0x180, URZ ;  /* 0x000001801a0e7890 */ /* 0x000fe4000ff1e0ff */
[----:B------:R-:W-:Y:S01]  /*1b70*/  ULEA UR8, UR5, UR7, 0x3 ;  /* 0x0000000705087291 */ /* 0x000fe2000f8e18ff */
[----:B------:R-:W-:Y:S01]  /*1b80*/  LOP3.LUT R12, R12, UR9, RZ, 0x3c, !PT ;  /* 0x000000090c0c7c12 */ /* 0x000fe2000f8e3cff */
[----:B------:R-:W-:Y:S02]  /*1b90*/  ULEA UR9, UR4, UR28, 0xc ;  /* 0x0000001c04097291 */ /* 0x000fe4000f8e60ff */
[----:B------:R-:W-:Y:S01]  /*1ba0*/  UIADD3.X UR17, UPT, UPT, URZ, UR27, URZ, UP1, !UPT ;  /* 0x0000001bff117290 */ /* 0x000fe20008ffe4ff */
[----:B--2---:R-:W-:Y:S01]  /*1bb0*/  SHF.L.U32 R0, R12, 0x1f, RZ ;  /* 0x0000001f0c007819 */ /* 0x004fe200000006ff */
[----:B------:R-:W-:Y:S02]  /*1bc0*/  ULEA UR9, UR9, UR7, 0x2 ;  /* 0x0000000709097291 */ /* 0x000fe4000f8e10ff */
[----:B------:R-:W-:Y:S01]  /*1bd0*/  UIADD3.X UR15, UPT, UPT, URZ, UR27, URZ, UP0, !UPT ;  /* 0x0000001bff0f7290 */ /* 0x000fe200087fe4ff */
[----:B------:R4:W1:Y:S01]  /*1be0*/  SYNCS.PHASECHK.TRANS64.TRYWAIT P0, [UR8+0x18], R0 ;  /* 0x00001800ff0075a7 */ /* 0x0008620008001108 */
[----:B------:R-:W-:-:S02]  /*1bf0*/  ULEA UR8, UR4, UR7, 0xf ;  /* 0x0000000704087291 */ /* 0x000fc4000f8e78ff */
[----:B------:R-:W-:Y:S02]  /*1c00*/  UIADD3 UR32, UPT, UPT, UR9, 0x10800, URZ ;  /* 0x0001080009207890 */ /* 0x000fe4000fffe0ff */
[----:B------:R-:W-:Y:S01]  /*1c10*/  UIADD3 UR8, UPT, UPT, UR8, 0x1c800, URZ ;  /* 0x0001c80008087890 */ /* 0x000fe2000fffe0ff */
[----:B------:R-:W-:Y:S01]  /*1c20*/  UMOV UR13, 0xf0000 ;  /* 0x000f0000000d7882 */ /* 0x000fe20000000000 */
[----:B------:R-:W-:Y:S01]  /*1c30*/  UMOV UR18, 0x0 ;  /* 0x0000000000127882 */ /* 0x000fe20000000000 */
[----:B------:R-:W-:Y:S01]  /*1c40*/  UMOV UR19, 0x10000000 ;  /* 0x1000000000137882 */ /* 0x000fe20000000000 */
[----:B------:R-:W-:Y:S01]  /*1c50*/  UMOV UR12, UR36 ;  /* 0x00000024000c7c82 */ /* 0x000fe20008000000 */
[----:B------:R-:W-:Y:S01]  /*1c60*/  UMOV UR9, UR33 ;  /* 0x0000002100097c82 */ /* 0x000fe20008000000 */
[----:B------:R-:W-:Y:S01]  /*1c70*/  UMOV UR10, UR34 ;  /* 0x00000022000a7c82 */ /* 0x000fe20008000000 */
[----:B------:R2:W-:Y:S01]  /*1c80*/  UTMALDG.3D.MULTICAST [UR32], [UR16], UR13, desc[UR18] ;  /* 0x00001220100073b4 */ /* 0x0005e2000801180d */
[----:B------:R-:W-:Y:S01]  /*1c90*/  UIADD3 UR6, UPT, UPT, UR6, 0x1, URZ ;  /* 0x0000000106067890 */ /* 0x000fe2000fffe0ff */
[----:B------:R-:W-:-:S03]  /*1ca0*/  UMOV UR4, UR5 ;  /* 0x0000000500047c82 */ /* 0x000fc60008000000 */
[----:B------:R-:W-:Y:S01]  /*1cb0*/  UISETP.NE.AND UP0, UPT, UR6, UR21, UPT ;  /* 0x000000150600728c */ /* 0x000fe2000bf05270 */
[----:B------:R4:W-:Y:S01]  /*1cc0*/  UTMALDG.3D [UR8], [UR14], desc[UR18] ;  /* 0x000012080e0075b4 */ /* 0x0009e20008011000 */
[----:B--2---:R-:W-:-:S07]  /*1cd0*/  UMOV UR13, UR21 ;  /* 0x00000015000d7c82 */ /* 0x004fce0008000000 */
[----:B----4-:R-:W-:Y:S05]  /*1ce0*/  BRA.U UP0, `(.L_x_31) ;  /* 0xfffffffd00487547 */ /* 0x010fea000b83ffff */
.L_x_25:
[----:B------:R-:W-:Y:S01]  /*1cf0*/  ULEA UR4, UR5, UR7, 0x3 ;  /* 0x0000000705047291 */ /* 0x000fe2000f8e18ff */
[----:B--2---:R-:W-:Y:S01]  /*1d00*/  SHF.L.U32 R0, R12, 0x1f, RZ ;  /* 0x0000001f0c007819 */ /* 0x004fe200000006ff */
[----:B------:R-:W-:Y:S01]  /*1d10*/  @!P1 SYNCS.ARRIVE.TRANS64.A1T0 RZ, [UR7+0x78], RZ ;  /* 0x000078ffffff99a7 */ /* 0x000fe20008100007 */
[----:B------:R-:W-:-:S06]  /*1d20*/  UISETP.GT.AND UP0, UPT, UR42, UR41, UPT ;  /* 0x000000292a00728c */ /* 0x000fcc000bf04270 */
[----:B-1-3--:R1:W2:Y:S03]  /*1d30*/  SYNCS.PHASECHK.TRANS64.TRYWAIT P0, [UR4+0x18], R0 ;  /* 0x00001800ff0075a7 */ /* 0x00a2a60008001104 */
[----:B------:R-:W-:Y:S05]  /*1d40*/  BRA.U !UP0, `(.L_x_32) ;  /* 0x0000000108bc7547 */ /* 0x000fea000b800000 */
[----:B------:R-:W-:Y:S01]  /*1d50*/  UIADD3 UR25, UPT, UPT, UR43, UR13, URZ ;  /* 0x0000000d2b197290 */ /* 0x000fe2000fffe0ff */
[----:B------:R-:W-:-:S11]  /*1d60*/  UMOV UR4, UR5 ;  /* 0x0000000500047c82 */ /* 0x000fd60008000000 */
.L_x_38:
[----:B------:R-:W-:Y:S01]  /*1d70*/  ULEA UR17, UR4, UR7, 0x3 ;  /* 0x0000000704117291 */ /* 0x000fe2000f8e18ff */
[----:B--2---:R-:W-:Y:S01]  /*1d80*/  @!P3 MOV R2, 0xc000 ;  /* 0x0000c0000002b802 */ /* 0x004fe20000000f00 */
[----:B--2-4-:R-:W-:Y:S10]  /*1d90*/  @P0 BRA `(.L_x_33) ;  /* 0x00000000000c0947 */ /* 0x014ff40003800000 */
[----:B------:R-:W-:-:S04]  /*1da0*/  SHF.L.U32 R3, R12, 0x1f, RZ ;  /* 0x0000001f0c037819 */ /* 0x000fc800000006ff */
[----:B------:R-:W2:Y:S02]  /*1db0*/  SYNCS.PHASECHK.TRANS64.TRYWAIT P0, [UR17+0x18], R3 ;  /* 0x00001803ff0075a7 */ /* 0x000ea40008001111 */
[----:B--2---:R-:W-:Y:S05]  /*1dc0*/  @!P0 BRA `(.L_x_34) ;  /* 0x000000bc00688947 */ /* 0x004fea0003800000 */
.L_x_33:
[----:B------:R2:W-:Y:S01]  /*1dd0*/  @!P3 SYNCS.ARRIVE.TRANS64 RZ, [UR17], R2 ;  /* 0x00000002ffffb9a7 */ /* 0x0005e20008000011 */
[----:B------:R-:W-:-:S04]  /*1de0*/  ULOP3.LUT UR5, UR24, 0x2, URZ, 0xfc, !UPT ;  /* 0x0000000218057892 */ /* 0x000fc8000f8efcff */
[----:B------:R-:W-:-:S09]  /*1df0*/  UISETP.NE.AND UP0, UPT, UR5, 0x2, UPT ;  /* 0x000000020500788c */ /* 0x000fd2000bf05270 */
[----:B------:R-:W-:Y:S05]  /*1e00*/  BRA.U UP0, `(.L_x_35) ;  /* 0x0000000100047547 */ /* 0x000fea000b800000 */
[----:B------:R-:W-:Y:S05]  /*1e10*/  BPT.TRAP 0x1 ;  /* 0x000000040000795c */ /* 0x000fea0000300000 */
.L_x_35:
[----:B------:R-:W-:Y:S04]  /*1e20*/  BSSY.RECONVERGENT B0, `(.L_x_36) ;  /* 0x0000003000007945 */ /* 0x000fe80003800200 */
[----:B------:R-:W-:Y:S05]  /*1e30*/  @P2 BRA `(.L_x_37) ;  /* 0x0000000000042947 */ /* 0x000fea0003800000 */
[----:B------:R-:W-:Y:S05]  /*1e40*/  BPT.TRAP 0x1 ;  /* 0x000000040000795c */ /* 0x000fea0000300000 */
.L_x_37:
[----:B------:R-:W-:Y:S05]  /*1e50*/  BSYNC.RECONVERGENT B0 ;  /* 0x0000000000007941 */ /* 0x000fea0003800200 */
.L_x_36:
[----:B------:R-:W-:Y:S02]  /*1e60*/  UIADD3 UR5, UPT, UPT, UR4, 0x1, URZ ;  /* 0x0000000104057890 */ /* 0x000fe4000fffe0ff */
[----:B------:R-:W-:Y:S02]  /*1e70*/  UIADD3 UR14, UP1, UPT, UR26, 0x80, URZ ;  /* 0x000000801a0e7890 */ /* 0x000fe4000ff3e0ff */
[----:B------:R-:W-:Y:S02]  /*1e80*/  UISETP.NE.AND UP0, UPT, UR5, 0x3, UPT ;  /* 0x000000030500788c */ /* 0x000fe4000bf05270 */
[----:B------:R-:W-:Y:S02]  /*1e90*/  USHF.L.U32 UR18, UR13, 0x5, URZ ;  /* 0x000000050d127899 */ /* 0x000fe400080006ff */
[----:B------:R-:W-:Y:S02]  /*1ea0*/  USEL UR8, URZ, 0x1, UP0 ;  /* 0x00000001ff087887 */ /* 0x000fe40008000000 */
[----:B------:R-:W-:-:S02]  /*1eb0*/  USEL UR5, UR5, URZ, UP0 ;  /* 0x000000ff05057287 */ /* 0x000fc40008000000 */
[----:B------:R-:W-:Y:S02]  /*1ec0*/  UIADD3 UR22, UP0, UPT, UR26, 0x180, URZ ;  /* 0x000001801a167890 */ /* 0x000fe4000ff1e0ff */
[----:B------:R-:W-:Y:S01]  /*1ed0*/  LOP3.LUT R12, R12, UR8, RZ, 0x3c, !PT ;  /* 0x000000080c0c7c12 */ /* 0x000fe2000f8e3cff */
[----:B------:R-:W-:Y:S02]  /*1ee0*/  ULEA UR6, UR5, UR7, 0x3 ;  /* 0x0000000705067291 */ /* 0x000fe4000f8e18ff */
[----:B------:R-:W-:Y:S01]  /*1ef0*/  ULEA UR8, UR4, UR7, 0xf ;  /* 0x0000000704087291 */ /* 0x000fe2000f8e78ff */
[----:B-1----:R-:W-:Y:S01]  /*1f00*/  SHF.L.U32 R0, R12, 0x1f, RZ ;  /* 0x0000001f0c007819 */ /* 0x002fe200000006ff */
[----:B------:R-:W-:Y:S02]  /*1f10*/  ULEA UR16, UR4, UR29, 0xe ;  /* 0x0000001d04107291 */ /* 0x000fe4000f8e70ff */
[----:B------:R-:W-:Y:S02]  /*1f20*/  UIADD3.X UR15, UPT, UPT, URZ, UR27, URZ, UP1, !UPT ;  /* 0x0000001bff0f7290 */ /* 0x000fe40008ffe4ff */
[----:B------:R-:W-:Y:S01]  /*1f30*/  UIADD3 UR8, UPT, UPT, UR8, 0x1c800, URZ ;  /* 0x0001c80008087890 */ /* 0x000fe2000fffe0ff */
[----:B------:R3:W4:Y:S01]  /*1f40*/  SYNCS.PHASECHK.TRANS64.TRYWAIT P0, [UR6+0x18], R0 ;  /* 0x00001800ff0075a7 */ /* 0x0007220008001106 */
[----:B------:R-:W-:Y:S01]  /*1f50*/  UIADD3.X UR23, UPT, UPT, URZ, UR27, URZ, UP0, !UPT ;  /* 0x0000001bff177290 */ /* 0x000fe200087fe4ff */
[----:B------:R-:W-:Y:S01]  /*1f60*/  UMOV UR6, 0xf0000 ;  /* 0x000f000000067882 */ /* 0x000fe20000000000 */
[----:B------:R-:W-:Y:S01]  /*1f70*/  UMOV UR30, 0x0 ;  /* 0x00000000001e7882 */ /* 0x000fe20000000000 */
[----:B------:R-:W-:Y:S01]  /*1f80*/  UMOV UR31, 0x10000000 ;  /* 0x10000000001f7882 */ /* 0x000fe20000000000 */
[----:B------:R-:W-:Y:S01]  /*1f90*/  UMOV UR19, UR35 ;  /* 0x0000002300137c82 */ /* 0x000fe20008000000 */
[----:B------:R-:W-:Y:S01]  /*1fa0*/  UMOV UR20, UR36 ;  /* 0x0000002400147c82 */ /* 0x000fe20008000000 */
[----:B------:R-:W-:Y:S01]  /*1fb0*/  UMOV UR12, UR36 ;  /* 0x00000024000c7c82 */ /* 0x000fe20008000000 */
[----:B------:R-:W-:Y:S01]  /*1fc0*/  UMOV UR9, UR17 ;  /* 0x0000001100097c82 */ /* 0x000fe20008000000 */
[----:B------:R-:W-:Y:S01]  /*1fd0*/  UMOV UR10, UR18 ;  /* 0x00000012000a7c82 */ /* 0x000fe20008000000 */
[----:B------:R3:W-:Y:S01]  /*1fe0*/  UTMALDG.3D.MULTICAST [UR16], [UR14], UR6, desc[UR30] ;  /* 0x00001e100e0073b4 */ /* 0x0007e20008011806 */
[----:B------:R-:W-:Y:S01]  /*1ff0*/  UIADD3 UR13, UPT, UPT, UR13, 0x1, URZ ;  /* 0x000000010d0d7890 */ /* 0x000fe2000fffe0ff */
[----:B------:R-:W-:-:S03]  /*2000*/  UMOV UR4, UR5 ;  /* 0x0000000500047c82 */ /* 0x000fc60008000000 */
[----:B------:R-:W-:Y:S01]  /*2010*/  UISETP.NE.AND UP0, UPT, UR13, UR25, UPT ;  /* 0x000000190d00728c */ /* 0x000fe2000bf05270 */
[----:B------:R3:W-:Y:S08]  /*2020*/  UTMALDG.3D [UR8], [UR22], desc[UR30] ;  /* 0x00001e08160075b4 */ /* 0x0007f00008011000 */
[----:B---3--:R-:W-:Y:S05]  /*2030*/  BRA.U UP0, `(.L_x_38) ;  /* 0xfffffffd004c7547 */ /* 0x008fea000b83ffff */
.L_x_32:
[C---:B------:R-:W-:Y:S01]  /*2040*/  LEA R3, R11.reuse, UR7, 0x3 ;  /* 0x000000070b037c11 */ /* 0x040fe2000f8e18ff */
[----:B------:R-:W-:Y:S01]  /*2050*/  NOP ;  /* 0x0000000000007918 */ /* 0x000fe20000000000 */
[----:B-1----:R-:W-:Y:S02]  /*2060*/  SHF.L.U32 R0, R10, 0x1f, RZ ;  /* 0x0000001f0a007819 */ /* 0x002fe400000006ff */
[----:B------:R-:W-:Y:S02]  /*2070*/  LEA R4, R11, UR7, 0x4 ;  /* 0x000000070b047c11 */ /* 0x000fe4000f8e20ff */
[----:B--2-4-:R-:W1:Y:S02]  /*2080*/  SYNCS.PHASECHK.TRANS64.TRYWAIT P0, [R3+URZ+0x80], R0 ;  /* 0x00008000030075a7 */ /* 0x014e6400080011ff */
[----:B-1----:R-:W-:Y:S05]  /*2090*/  @!P0 BRA `(.L_x_39) ;  /* 0x000000b800cc8947 */ /* 0x002fea0003800000 */
.L_x_174:
[----:B------:R-:W2:Y:S01]  /*20a0*/  LDS.128 R4, [R4+0xf0] ;  /* 0x0000f00004047984 */ /* 0x000ea20000000c00 */
[----:B------:R-:W-:Y:S01]  /*20b0*/  UISETP.GE.AND UP0, UPT, UR45, 0x1, UPT ;  /* 0x000000012d00788c */ /* 0x000fe2000bf06270 */
[----:B------:R-:W-:Y:S01]  /*20c0*/  @!PT LDS RZ, [RZ] ;  /* 0x00000000fffff984 */ /* 0x000fe20000000800 */
[----:B------:R-:W-:Y:S01]  /*20d0*/  @!PT LDS RZ, [RZ] ;  /* 0x00000000fffff984 */ /* 0x000fe20000000800 */
[----:B------:R-:W-:Y:S01]  /*20e0*/  @!PT LDS RZ, [RZ] ;  /* 0x00000000fffff984 */ /* 0x000fe20000000800 */
[----:B------:R-:W-:Y:S01]  /*20f0*/  @!PT LDS RZ, [RZ] ;  /* 0x00000000fffff984 */ /* 0x000fe20000000800 */
[----:B------:R3:W-:Y:S06]  /*2100*/  MEMBAR.ALL.CTA ;  /* 0x0000000000007992 */ /* 0x0007ec0000008000 */
[----:B---3--:R-:W3:Y:S01]  /*2110*/  FENCE.VIEW.ASYNC.S ;  /* 0x00000000000073c6 */ /* 0x008ee20000000000 */
[----:B--2---:R-:W-:-:S13]  /*2120*/  LOP3.LUT P0, RZ, R6, 0x1, RZ, 0xc0, !PT ;  /* 0x0000000106ff7812 */ /* 0x004fda000780c0ff */
[----:B---3--:R-:W-:Y:S01]  /*2130*/  VOTEU.ANY UP1, P0 ;  /* 0x0000000000ff7886 */ /* 0x008fe20000020100 */
[----:B------:R-:W-:-:S13]  /*2140*/  PLOP3.LUT P0, PT, PT, PT, UP1, 0x80, 0x8 ;  /* 0x000000000008781c */ /* 0x000fda0003f0f018 */
[----:B-1----:R-:W-:Y:S02]  /*2150*/  @P0 LOP3.LUT R0, R5, 0xffff, RZ, 0xc0, !PT ;  /* 0x0000ffff05000812 */ /* 0x002fe400078ec0ff */
[----:B------:R-:W-:Y:S02]  /*2160*/  @P0 MOV R2, R4 ;  /* 0x0000000400020202 */ /* 0x000fe40000000f00 */
[----:B------:R-:W-:Y:S01]  /*2170*/  @P0 R2UR UR6, R0 ;  /* 0x00000000000602ca */ /* 0x000fe200000e0000 */
[----:B------:R-:W-:Y:S01]  /*2180*/  VIADD R0, R3, 0x90 ;  /* 0x0000009003007836 */ /* 0x000fe20000000000 */
[----:B------:R-:W-:Y:S02]  /*2190*/  @P0 SHF.R.U32.HI R4, RZ, 0x10, R5 ;  /* 0x00000010ff040819 */ /* 0x000fe40000011605 */
[----:B------:R-:W-:Y:S02]  /*21a0*/  @P0 R2UR UR8, R2 ;  /* 0x00000000020802ca */ /* 0x000fe400000e0000 */
[----:B------:R-:W-:-:S02]  /*21b0*/  PRMT R0, RZ, 0x654, R0 ;  /* 0x00000654ff007816 */ /* 0x000fc40000000000 */
[----:B------:R-:W-:Y:S02]  /*21c0*/  @P0 R2UR UR4, R4 ;  /* 0x00000000040402ca */ /* 0x000fe400000e0000 */
[----:B------:R1:W-:Y:S03]  /*21d0*/  SYNCS.ARRIVE.TRANS64.RED.A1T0 RZ, [R0+URZ], RZ ;  /* 0x000000ff00ff79a7 */ /* 0x0003e600081004ff */
[----:B------:R-:W-:-:S04]  /*21e0*/  @UP1 UMOV UR37, UR6 ;  /* 0x0000000600251c82 */ /* 0x000fc80008000000 */
[----:B------:R-:W-:-:S04]  /*21f0*/  @UP1 UMOV UR38, UR8 ;  /* 0x0000000800261c82 */ /* 0x000fc80008000000 */
[----:B------:R-:W-:Y:S01]  /*2200*/  @UP1 UMOV UR36, UR4 ;  /* 0x0000000400241c82 */ /* 0x000fe20008000000 */
[----:B------:R-:W-:Y:S05]  /*2210*/  BRA.U !UP0, `(.L_x_40) ;  /* 0x0000000108d47547 */ /* 0x000fea000b800000 */
[----:B------:R-:W2:Y:S01]  /*2220*/  LDCU.128 UR12, c[0x0][0xb10] ;  /* 0x00016200ff0c77ac */ /* 0x000ea20008000c00 */
[----:B------:R-:W3:Y:S01]  /*2230*/  LDCU UR25, c[0x0][0xb20] ;  /* 0x00016400ff1977ac */ /* 0x000ee20008000800 */
[----:B------:R-:W4:Y:S01]  /*2240*/  LDCU UR20, c[0x0][0xb0c] ;  /* 0x00016180ff1477ac */ /* 0x000f220008000800 */
[----:B------:R-:W1:Y:S01]  /*2250*/  LDCU.64 UR10, c[0x0][0xb28] ;  /* 0x00016500ff0a77ac */ /* 0x000e620008000a00 */
[----:B------:R-:W-:Y:S02]  /*2260*/  UISETP.NE.AND UP3, UPT, UR45, 0x1, UPT ;  /* 0x000000012d00788c */ /* 0x000fe4000bf65270 */
[----:B--2---:R-:W-:Y:S02]  /*2270*/  UIMAD.WIDE.U32 UR16, UR39, UR15, URZ ;  /* 0x0000000f271072a5 */ /* 0x004fe4000f8e00ff */
[----:B------:R-:W-:Y:S02]  /*2280*/  UIMAD.WIDE.U32 UR8, UR40, UR12, URZ ;  /* 0x0000000c280872a5 */ /* 0x000fe4000f8e00ff */
[----:B------:R-:W-:-:S02]  /*2290*/  UISETP.NE.AND UP0, UPT, UR14, 0x1, UPT ;  /* 0x000000010e00788c */ /* 0x000fc4000bf05270 */
[----:B------:R-:W-:Y:S01]  /*22a0*/  UIMAD.WIDE.U32 UR22, UR37, UR15, URZ ;  /* 0x0000000f251672a5 */ /* 0x000fe2000f8e00ff */
[----:B------:R-:W-:Y:S02]  /*22b0*/  UMOV UR16, UR17 ;  /* 0x0000001100107c82 */ /* 0x000fe40008000000 */
[----:B------:R-:W-:Y:S01]  /*22c0*/  UMOV UR8, UR9 ;  /* 0x0000000900087c82 */ /* 0x000fe20008000000 */
[----:B---3--:R-:W-:Y:S02]  /*22d0*/  USHF.R.U32.HI UR16, URZ, UR25, UR16 ;  /* 0x00000019ff107299 */ /* 0x008fe40008011610 */
[----:B----4-:R-:W-:Y:S02]  /*22e0*/  UISETP.NE.AND UP2, UPT, UR20, 0x1, UPT ;  /* 0x000000011400788c */ /* 0x010fe4000bf45270 */
[----:B------:R-:W-:Y:S02]  /*22f0*/  USHF.R.U32.HI UR8, URZ, UR13, UR8 ;  /* 0x0000000dff087299 */ /* 0x000fe40008011608 */
[----:B------:R-:W-:-:S02]  /*2300*/  USEL UR6, UR39, UR16, !UP0 ;  /* 0x0000001027067287 */ /* 0x000fc4000c000000 */
[----:B------:R-:W-:Y:S02]  /*2310*/  USEL UR8, UR40, UR8, !UP2 ;  /* 0x0000000828087287 */ /* 0x000fe4000d000000 */
[----:B-1----:R-:W-:Y:S01]  /*2320*/  UIMAD.WIDE.U32 UR16, UR6, UR10, URZ ;  /* 0x0000000a061072a5 */ /* 0x002fe2000f8e00ff */
[----:B------:R-:W-:Y:S01]  /*2330*/  UMOV UR4, UR23 ;  /* 0x0000001700047c82 */ /* 0x000fe20008000000 */
[----:B------:R-:W-:Y:S02]  /*2340*/  UIMAD.WIDE.U32 UR18, UR38, UR12, URZ ;  /* 0x0000000c261272a5 */ /* 0x000fe4000f8e00ff */
[----:B------:R-:W-:-:S03]  /*2350*/  UIMAD.WIDE.U32 UR22, UR8, UR10, URZ ;  /* 0x0000000a081672a5 */ /* 0x000fc6000f8e00ff */
[----:B------:R-:W-:Y:S01]  /*2360*/  UMOV UR16, UR17 ;  /* 0x0000001100107c82 */ /* 0x000fe20008000000 */
[----:B------:R-:W-:Y:S02]  /*2370*/  USHF.R.U32.HI UR4, URZ, UR25, UR4 ;  /* 0x00000019ff047299 */ /* 0x000fe40008011604 */
[----:B------:R-:W-:Y:S01]  /*2380*/  @UP3 USHF.R.U32.HI UR6, URZ, UR11, UR16 ;  /* 0x0000000bff063299 */ /* 0x000fe20008011610 */
[----:B------:R-:W-:Y:S01]  /*2390*/  UMOV UR18, UR19 ;  /* 0x0000001300127c82 */ /* 0x000fe20008000000 */
[----:B------:R-:W-:Y:S01]  /*23a0*/  UMOV UR22, UR23 ;  /* 0x0000001700167c82 */ /* 0x000fe20008000000 */
[----:B------:R-:W-:Y:S02]  /*23b0*/  USHF.R.U32.HI UR13, URZ, UR13, UR18 ;  /* 0x0000000dff0d7299 */ /* 0x000fe40008011612 */
[----:B------:R-:W-:Y:S02]  /*23c0*/  USEL UR4, UR37, UR4, !UP0 ;  /* 0x0000000425047287 */ /* 0x000fe4000c000000 */
[----:B------:R-:W-:-:S02]  /*23d0*/  @UP3 USHF.R.U32.HI UR8, URZ, UR11, UR22 ;  /* 0x0000000bff083299 */ /* 0x000fc40008011616 */
[----:B------:R-:W-:Y:S02]  /*23e0*/  UIMAD UR9, UR45, UR6, URZ ;  /* 0x000000062d0972a4 */ /* 0x000fe4000f8e02ff */
[----:B------:R-:W-:Y:S02]  /*23f0*/  USEL UR6, UR38, UR13, !UP2 ;  /* 0x0000000d26067287 */ /* 0x000fe4000d000000 */
[----:B------:R-:W-:Y:S02]  /*2400*/  UIMAD UR12, UR45, UR8, URZ ;  /* 0x000000082d0c72a4 */ /* 0x000fe4000f8e02ff */
[----:B------:R-:W-:Y:S02]  /*2410*/  UISETP.GE.AND UP0, UPT, UR4, UR9, UPT ;  /* 0x000000090400728c */ /* 0x000fe4000bf06270 */
[----:B------:R-:W-:Y:S02]  /*2420*/  UIMAD.WIDE.U32 UR16, UR4, UR10, URZ ;  /* 0x0000000a041072a5 */ /* 0x000fe4000f8e00ff */
[----:B------:R-:W-:-:S02]  /*2430*/  UISETP.GE.OR UP0, UPT, UR6, UR12, UP0 ;  /* 0x0000000c0600728c */ /* 0x000fc40008706670 */
        /* <DEDUP_REMOVED lines=19> */
.L_x_40:
[----:B------:R-:W2:Y:S02]  /*2570*/  LDCU UR4, c[0x0][0xb30] ;  /* 0x00016600ff0477ac */ /* 0x000ea40008000800 */
[----:B--2---:R-:W-:-:S09]  /*2580*/  UISETP.NE.AND UP0, UPT, UR4, 0x1, UPT ;  /* 0x000000010400788c */ /* 0x004fd2000bf05270 */
[----:B------:R-:W-:Y:S05]  /*2590*/  BRA.U UP0, `(.L_x_41) ;  /* 0x0000000100447547 */ /* 0x000fea000b800000 */
[----:B------:R-:W2:Y:S01]  /*25a0*/  LDCU.128 UR12, c[0x0][0xb10] ;  /* 0x00016200ff0c77ac */ /* 0x000ea20008000c00 */
[----:B------:R-:W3:Y:S01]  /*25b0*/  LDCU UR16, c[0x0][0xb0c] ;  /* 0x00016180ff1077ac */ /* 0x000ee20008000800 */
[----:B------:R-:W4:Y:S01]  /*25c0*/  LDCU UR17, c[0x0][0xb20] ;  /* 0x00016400ff1177ac */ /* 0x000f220008000800 */
[----:B--2---:R-:W-:Y:S02]  /*25d0*/  UIMAD.WIDE.U32 UR10, UR38, UR12, URZ ;  /* 0x0000000c260a72a5 */ /* 0x004fe4000f8e00ff */
[----:B------:R-:W-:Y:S02]  /*25e0*/  UIMAD.WIDE.U32 UR8, UR37, UR15, URZ ;  /* 0x0000000f250872a5 */ /* 0x000fe4000f8e00ff */
[----:B---3--:R-:W-:Y:S02]  /*25f0*/  UISETP.NE.AND UP2, UPT, UR16, 0x1, UPT ;  /* 0x000000011000788c */ /* 0x008fe4000bf45270 */
[----:B------:R-:W-:Y:S01]  /*2600*/  UISETP.NE.AND UP0, UPT, UR14, 0x1, UPT ;  /* 0x000000010e00788c */ /* 0x000fe2000bf05270 */
[----:B------:R-:W-:-:S02]  /*2610*/  UMOV UR6, UR11 ;  /* 0x0000000b00067c82 */ /* 0x000fc40008000000 */
[----:B------:R-:W-:Y:S01]  /*2620*/  UMOV UR4, UR9 ;  /* 0x0000000900047c82 */ /* 0x000fe20008000000 */
[----:B------:R-:W-:Y:S02]  /*2630*/  USHF.R.U32.HI UR6, URZ, UR13, UR6 ;  /* 0x0000000dff067299 */ /* 0x000fe40008011606 */
[----:B----4-:R-:W-:Y:S02]  /*2640*/  USHF.R.U32.HI UR4, URZ, UR17, UR4 ;  /* 0x00000011ff047299 */ /* 0x010fe40008011604 */
[----:B------:R-:W-:Y:S02]  /*2650*/  USEL UR6, UR38, UR6, !UP2 ;  /* 0x0000000626067287 */ /* 0x000fe4000d000000 */
[----:B------:R-:W-:-:S04]  /*2660*/  USEL UR4, UR37, UR4, !UP0 ;  /* 0x0000000425047287 */ /* 0x000fc8000c000000 */
[----:B------:R-:W-:Y:S02]  /*2670*/  UIADD3 UR8, UPT, UPT, UR6, -UR4, URZ ;  /* 0x8000000406087290 */ /* 0x000fe4000fffe0ff */
[----:B------:R-:W-:Y:S02]  /*2680*/  UIADD3 UR4, UPT, UPT, -UR6, UR4, URZ ;  /* 0x0000000406047290 */ /* 0x000fe4000fffe1ff */
[----:B------:R-:W-:Y:S02]  /*2690*/  UIMAD UR37, UR8, UR14, UR37 ;  /* 0x0000000e082572a4 */ /* 0x000fe4000f8e0225 */
[----:B------:R-:W-:-:S12]  /*26a0*/  UIMAD UR38, UR4, UR16, UR38 ;  /* 0x00000010042672a4 */ /* 0x000fd8000f8e0226 */
.L_x_41:
[----:B------:R-:W-:Y:S01]  /*26b0*/  VIADD R11, R11, 0x1 ;  /* 0x000000010b0b7836 */ /* 0x000fe20000000000 */
[----:B------:R-:W-:Y:S02]  /*26c0*/  R2UR UR6, R89 ;  /* 0x00000000590672ca */ /* 0x000fe400000e0000 */
[----:B------:R-:W-:Y:S02]  /*26d0*/  R2UR UR4, R88 ;  /* 0x00000000580472ca */ /* 0x000fe400000e0000 */
[C---:B------:R-:W-:Y:S02]  /*26e0*/  ISETP.NE.AND P0, PT, R11.reuse, 0x2, PT ;  /* 0x000000020b00780c */ /* 0x040fe40003f05270 */
[----:B------:R-:W-:Y:S02]  /*26f0*/  PLOP3.LUT P1, PT, PT, PT, PT, 0x80, 0x8 ;  /* 0x000000000008781c */ /* 0x000fe40003f2f070 */
[----:B-1----:R-:W-:Y:S02]  /*2700*/  SEL R0, RZ, 0x1, P0 ;  /* 0x00000001ff007807 */ /* 0x002fe40000000000 */
[----:B------:R-:W-:-:S02]  /*2710*/  SEL R11, R11, RZ, P0 ;  /* 0x000000ff0b0b7207 */ /* 0x000fc40000000000 */
[----:B------:R-:W-:Y:S01]  /*2720*/  LOP3.LUT R10, R10, R0, RZ, 0x3c, !PT ;  /* 0x000000000a0a7212 */ /* 0x000fe200078e3cff */
[----:B------:R-:W-:Y:S02]  /*2730*/  UIADD3 UR16, UPT, UPT, UR38, UR6, URZ ;  /* 0x0000000626107290 */ /* 0x000fe4000fffe0ff */
[----:B------:R-:W-:Y:S01]  /*2740*/  UIADD3 UR20, UPT, UPT, UR37, UR4, URZ ;  /* 0x0000000425147290 */ /* 0x000fe2000fffe0ff */
[----:B------:R-:W-:Y:S11]  /*2750*/  BRA.U UP1, `(.L_x_42) ;  /* 0xfffffff101507547 */ /* 0x000ff6000b83ffff */
[----:B------:R-:W-:Y:S01]  /*2760*/  UIADD3 UR7, UPT, UPT, UR7, 0x18, URZ ;  /* 0x0000001807077890 */ /* 0x000fe2000fffe0ff */
[----:B------:R-:W-:-:S03]  /*2770*/  SHF.L.U32 R2, R12, 0x1f, RZ ;  /* 0x0000001f0c027819 */ /* 0x000fc600000006ff */
[----:B------:R-:W-:-:S09]  /*2780*/  ULEA UR4, UR5, UR7, 0x3 ;  /* 0x0000000705047291 */ /* 0x000fd2000f8e18ff */
[----:B------:R-:W1:Y:S02]  /*2790*/  SYNCS.PHASECHK.TRANS64.TRYWAIT P0, [UR4], R2 ;  /* 0x00000002ff0075a7 */ /* 0x000e640008001104 */
[----:B-1----:R-:W-:Y:S05]  /*27a0*/  @!P0 BRA `(.L_x_43) ;  /* 0x000000b4001c8947 */ /* 0x002fea0003800000 */
.L_x_176:
[----:B------:R-:W-:-:S04]  /*27b0*/  UIADD3 UR4, UPT, UPT, UR5, 0x1, URZ ;  /* 0x0000000105047890 */ /* 0x000fc8000fffe0ff */
[----:B------:R-:W-:-:S04]  /*27c0*/  UISETP.NE.AND UP0, UPT, UR4, 0x3, UPT ;  /* 0x000000030400788c */ /* 0x000fc8000bf05270 */
[----:B------:R-:W-:Y:S02]  /*27d0*/  USEL UR6, URZ, 0x1, UP0 ;  /* 0x00000001ff067887 */ /* 0x000fe40008000000 */
[----:B------:R-:W-:-:S04]  /*27e0*/  USEL UR4, UR4, URZ, UP0 ;  /* 0x000000ff04047287 */ /* 0x000fc80008000000 */
[----:B------:R-:W-:Y:S01]  /*27f0*/  ULEA UR5, UR4, UR7, 0x3 ;  /* 0x0000000704057291 */ /* 0x000fe2000f8e18ff */
[----:B------:R-:W-:-:S04]  /*2800*/  LOP3.LUT R12, R12, UR6, RZ, 0x3c, !PT ;  /* 0x000000060c0c7c12 */ /* 0x000fc8000f8e3cff */
[----:B-1----:R-:W-:-:S04]  /*2810*/  SHF.L.U32 R2, R12, 0x1f, RZ ;  /* 0x0000001f0c027819 */ /* 0x002fc800000006ff */
[----:B------:R-:W1:Y:S02]  /*2820*/  SYNCS.PHASECHK.TRANS64.TRYWAIT P0, [UR5], R2 ;  /* 0x00000002ff0075a7 */ /* 0x000e640008001105 */
[----:B-1----:R-:W-:Y:S05]  /*2830*/  @!P0 BRA `(.L_x_44) ;  /* 0x000000b400108947 */ /* 0x002fea0003800000 */
.L_x_178:
[----:B------:R-:W-:-:S04]  /*2840*/  UIADD3 UR4, UPT, UPT, UR4, 0x1, URZ ;  /* 0x0000000104047890 */ /* 0x000fc8000fffe0ff */
[----:B------:R-:W-:-:S04]  /*2850*/  UISETP.NE.AND UP0, UPT, UR4, 0x3, UPT ;  /* 0x000000030400788c */ /* 0x000fc8000bf05270 */
[----:B------:R-:W-:Y:S02]  /*2860*/  USEL UR5, URZ, 0x1, UP0 ;  /* 0x00000001ff057887 */ /* 0x000fe40008000000 */
[----:B------:R-:W-:-:S04]  /*2870*/  USEL UR4, UR4, URZ, UP0 ;  /* 0x000000ff04047287 */ /* 0x000fc80008000000 */
[----:B------:R-:W-:Y:S01]  /*2880*/  ULEA UR4, UR4, UR7, 0x3 ;  /* 0x0000000704047291 */ /* 0x000fe2000f8e18ff */
[----:B-1----:R-:W-:-:S04]  /*2890*/  LOP3.LUT R2, R12, UR5, RZ, 0x3c, !PT ;  /* 0x000000050c027c12 */ /* 0x002fc8000f8e3cff */
[----:B------:R-:W-:Y:S01]  /*28a0*/  SHF.L.U32 R2, R2, 0x1f, RZ ;  /* 0x0000001f02027819 */ /* 0x000fe200000006ff */
[----:B------:R-:W-:-:S07]  /*28b0*/  IMAD.U32 R0, RZ, RZ, UR4 ;  /* 0x00000004ff007e24 */ /* 0x000fce000f8e00ff */
.L_x_45:
[----:B-1----:R1:W2:Y:S02]  /*28c0*/  SYNCS.PHASECHK.TRANS64.TRYWAIT P0, [R0+URZ], R2 ;  /* 0x00000002000075a7 */ /* 0x0022a400080011ff */
[----:B--2---:R-:W-:Y:S05]  /*28d0*/  @!P0 NANOSLEEP.SYNCS 0x989680 ;  /* 0x009896800000895d */ /* 0x004fea0003900000 */
[----:B------:R-:W2:Y:S02]  /*28e0*/  @!P0 SYNCS.PHASECHK.TRANS64 P0, [R0+URZ], R2 ;  /* 0x00000002000085a7 */ /* 0x000ea400080010ff */
[----:B--2---:R-:W-:Y:S05]  /*28f0*/  @P0 EXIT ;  /* 0x000000000000094d */ /* 0x004fea0003800000 */
[----:B------:R-:W-:Y:S05]  /*2900*/  BRA `(.L_x_45) ;  /* 0xfffffffc00ec7947 */ /* 0x000fea000383ffff */
.L_x_22:
[----:B------:R-:W1:Y:S02]  /*2910*/  S2UR UR4, SR_CgaCtaId ;  /* 0x00000000000479c3 */ /* 0x000e640000008800 */
[----:B-1----:R-:W-:-:S04]  /*2920*/  UISETP.NE.AND UP0, UPT, UR4, URZ, UPT ;  /* 0x000000ff0400728c */ /* 0x002fc8000bf05270 */
[----:B------:R-:W-:-:S09]  /*2930*/  UISETP.NE.OR UP0, UPT, UR17, 0x1, UP0 ;  /* 0x000000011100788c */ /* 0x000fd20008705670 */
[----:B------:R-:W-:Y:S05]  /*2940*/  BRA.U UP0, `(.L_x_46) ;  /* 0x00000005004c7547 */ /* 0x000fea000b800000 */
[----:B------:R-:W1:Y:S01]  /*2950*/  S2UR UR5, SR_CgaCtaId ;  /* 0x00000000000579c3 */ /* 0x000e620000008800 */
[----:B------:R-:W-:Y:S01]  /*2960*/  UMOV UR4, 0x400 ;  /* 0x0000040000047882 */ /* 0x000fe20000000000 */
[----:B------:R-:W-:Y:S01]  /*2970*/  ISETP.GE.U32.AND P2, PT, R0, 0x4, PT ;  /* 0x000000040000780c */ /* 0x000fe20003f46070 */
[----:B------:R-:W-:Y:S01]  /*2980*/  IMAD.MOV.U32 R12, RZ, RZ, 0x1 ;  /* 0x00000001ff0c7424 */ /* 0x000fe200078e00ff */
[----:B------:R-:W-:Y:S02]  /*2990*/  CS2R R10, SRZ ;  /* 0x00000000000a7805 */ /* 0x000fe4000001ff00 */
[----:B------:R-:W-:Y:S01]  /*29a0*/  CS2R R8, SRZ ;  /* 0x0000000000087805 */ /* 0x000fe2000001ff00 */
[----:B-1----:R-:W-:-:S03]  /*29b0*/  ULEA UR6, UR5, UR4, 0x18 ;  /* 0x0000000405067291 */ /* 0x002fc6000f8ec0ff */
[----:B------:R-:W-:-:S09]  /*29c0*/  UMOV UR5, URZ ;  /* 0x000000ff00057c82 */ /* 0x000fd20008000000 */
.L_x_50:
[----:B------:R-:W-:Y:S02]  /*29d0*/  LEA R2, R8, UR6, 0x3 ;  /* 0x0000000608027c11 */ /* 0x000fe4000f8e18ff */
[----:B------:R-:W-:-:S03]  /*29e0*/  SHF.L.U32 R4, R9, 0x1f, RZ ;  /* 0x0000001f09047819 */ /* 0x000fc600000006ff */
[----:B------:R-:W-:Y:S01]  /*29f0*/  VIADD R5, R2, 0xd0 ;  /* 0x000000d002057836 */ /* 0x000fe20000000000 */
[----:B------:R-:W1:Y:S02]  /*2a00*/  SYNCS.PHASECHK.TRANS64.TRYWAIT P0, [R2+URZ+0xc0], R4 ;  /* 0x0000c004020075a7 */ /* 0x000e6400080011ff */
[----:B-1----:R-:W-:Y:S05]  /*2a10*/  @!P0 BRA `(.L_x_47) ;  /* 0x000000b000b08947 */ /* 0x002fea0003800000 */
.L_x_179:
[----:B------:R-:W-:Y:S01]  /*2a20*/  ULEA UR4, UR5, UR6, 0x3 ;  /* 0x0000000605047291 */ /* 0x000fe2000f8e18ff */
[----:B-1----:R-:W-:Y:S01]  /*2a30*/  PRMT R2, RZ, 0x654, R5 ;  /* 0x00000654ff027816 */ /* 0x002fe20000000005 */
[----:B------:R-:W-:Y:S01]  /*2a40*/  @!P2 IMAD.MOV.U32 R4, RZ, RZ, 0x10 ;  /* 0x00000010ff04a424 */ /* 0x000fe200078e00ff */
[----:B------:R-:W-:Y:S01]  /*2a50*/  SHF.L.U32 R5, R12, 0x1f, RZ ;  /* 0x0000001f0c057819 */ /* 0x000fe200000006ff */
[----:B------:R-:W-:Y:S01]  /*2a60*/  UIADD3 UR7, UPT, UPT, UR4, 0x80, URZ ;  /* 0x0000008004077890 */ /* 0x000fe2000fffe0ff */
[----:B------:R1:W-:Y:S05]  /*2a70*/  SYNCS.ARRIVE.TRANS64.RED.A1T0 RZ, [R2+URZ], RZ ;  /* 0x000000ff02ff79a7 */ /* 0x0003ea00081004ff */
[----:B------:R-:W-:Y:S01]  /*2a80*/  IMAD.U32 R6, RZ, RZ, UR7 ;  /* 0x00000007ff067e24 */ /* 0x000fe2000f8e00ff */
[----:B------:R-:W2:Y:S04]  /*2a90*/  SYNCS.PHASECHK.TRANS64.TRYWAIT P0, [UR4+0x90], R5 ;  /* 0x00009005ff0075a7 */ /* 0x000ea80008001104 */
[----:B------:R-:W-:Y:S01]  /*2aa0*/  PRMT R6, R0, 0x654, R6 ;  /* 0x0000065400067816 */ /* 0x000fe20000000006 */
[----:B-12---:R-:W-:Y:S06]  /*2ab0*/  @!P0 BRA `(.L_x_48) ;  /* 0x000000b0009c8947 */ /* 0x006fec0003800000 */
.L_x_181:
[----:B------:R-:W-:Y:S01]  /*2ac0*/  ULEA UR8, UR5, UR6, 0x4 ;  /* 0x0000000605087291 */ /* 0x000fe2000f8e20ff */
[----:B------:R-:W-:Y:S01]  /*2ad0*/  SEL R3, R6, R3, !P2 ;  /* 0x0000000306037207 */ /* 0x000fe20005000000 */
[----:B------:R-:W-:Y:S01]  /*2ae0*/  UIADD3 UR9, UPT, UPT, UR4, 0x80, URZ ;  /* 0x0000008004097890 */ /* 0x000fe2000fffe0ff */
[----:B-1----:R-:W-:Y:S01]  /*2af0*/  LEA R2, R11, UR6, 0x3 ;  /* 0x000000060b027c11 */ /* 0x002fe2000f8e18ff */
[----:B------:R-:W-:Y:S01]  /*2b00*/  UIADD3 UR8, UPT, UPT, UR8, 0xf0, URZ ;  /* 0x000000f008087890 */ /* 0x000fe2000fffe0ff */
[----:B------:R1:W-:Y:S01]  /*2b10*/  @!P2 SYNCS.ARRIVE.TRANS64.RED RZ, [R3+URZ], R4 ;  /* 0x0000000403ffa9a7 */ /* 0x0003e200080004ff */
[----:B------:R-:W-:Y:S01]  /*2b20*/  UIADD3 UR4, UPT, UPT, UR5, 0x1, URZ ;  /* 0x0000000105047890 */ /* 0x000fe2000fffe0ff */
[----:B------:R-:W-:-:S03]  /*2b30*/  VIADD R8, R8, 0x1 ;  /* 0x0000000108087836 */ /* 0x000fc60000000000 */
[----:B------:R-:W-:Y:S02]  /*2b40*/  UISETP.NE.AND UP0, UPT, UR4, 0x2, UPT ;  /* 0x000000020400788c */ /* 0x000fe4000bf05270 */
[----:B------:R-:W-:Y:S01]  /*2b50*/  ISETP.NE.AND P0, PT, R8, 0x2, PT ;  /* 0x000000020800780c */ /* 0x000fe20003f05270 */
[----:B------:R-:W-:Y:S06]  /*2b60*/  UGETNEXTWORKID.BROADCAST [UR8], [UR9] ;  /* 0x00000000080073ca */ /* 0x000fec0008000100 */
[----:B------:R-:W-:Y:S02]  /*2b70*/  USEL UR7, URZ, 0x1, UP0 ;  /* 0x00000001ff077887 */ /* 0x000fe40008000000 */
[----:B------:R-:W-:-:S04]  /*2b80*/  USEL UR5, UR4, URZ, UP0 ;  /* 0x000000ff04057287 */ /* 0x000fc80008000000 */
[----:B------:R-:W-:Y:S02]  /*2b90*/  LOP3.LUT R12, R12, UR7, RZ, 0x3c, !PT ;  /* 0x000000070c0c7c12 */ /* 0x000fe4000f8e3cff */
[----:B-1----:R-:W-:-:S04]  /*2ba0*/  SHF.L.U32 R4, R10, 0x1f, RZ ;  /* 0x0000001f0a047819 */ /* 0x002fc800000006ff */
[----:B------:R-:W1:Y:S02]  /*2bb0*/  SYNCS.PHASECHK.TRANS64.TRYWAIT P1, [R2+URZ+0x80], R4 ;  /* 0x00008004020075a7 */ /* 0x000e6400080211ff */
[----:B-1----:R-:W-:Y:S05]  /*2bc0*/  @!P1 BRA `(.L_x_49) ;  /* 0x000000b000709947 */ /* 0x002fea0003800000 */
.L_x_182:
[C---:B-1----:R-:W-:Y:S01]  /*2bd0*/  LEA R4, R11.reuse, UR6, 0x4 ;  /* 0x000000060b047c11 */ /* 0x042fe2000f8e20ff */
[----:B------:R-:W-:Y:S01]  /*2be0*/  VIADD R2, R2, 0x90 ;  /* 0x0000009002027836 */ /* 0x000fe20000000000 */
[----:B------:R-:W-:Y:S01]  /*2bf0*/  SEL R8, R8, RZ, P0 ;  /* 0x000000ff08087207 */ /* 0x000fe20000000000 */
[----:B------:R-:W-:-:S03]  /*2c00*/  VIADD R11, R11, 0x1 ;  /* 0x000000010b0b7836 */ /* 0x000fc60000000000 */
[----:B------:R-:W1:Y:S01]  /*2c10*/  LDS.128 R4, [R4+0xf0] ;  /* 0x0000f00004047984 */ /* 0x000e620000000c00 */
[----:B------:R-:W-:Y:S02]  /*2c20*/  PRMT R2, RZ, 0x654, R2 ;  /* 0x00000654ff027816 */ /* 0x000fe40000000002 */
[C---:B------:R-:W-:Y:S01]  /*2c30*/  ISETP.NE.AND P1, PT, R11.reuse, 0x2, PT ;  /* 0x000000020b00780c */ /* 0x040fe20003f25270 */
[----:B------:R-:W-:Y:S01]  /*2c40*/  @!PT LDS RZ, [RZ] ;  /* 0x00000000fffff984 */ /* 0x000fe20000000800 */
[----:B------:R-:W-:Y:S01]  /*2c50*/  @!PT LDS RZ, [RZ] ;  /* 0x00000000fffff984 */ /* 0x000fe20000000800 */
[----:B------:R-:W-:Y:S01]  /*2c60*/  @!PT LDS RZ, [RZ] ;  /* 0x00000000fffff984 */ /* 0x000fe20000000800 */
[----:B------:R-:W-:Y:S01]  /*2c70*/  @!PT LDS RZ, [RZ] ;  /* 0x00000000fffff984 */ /* 0x000fe20000000800 */
[----:B------:R2:W-:Y:S06]  /*2c80*/  MEMBAR.ALL.CTA ;  /* 0x0000000000007992 */ /* 0x0005ec0000008000 */
[----:B--2---:R-:W2:Y:S01]  /*2c90*/  FENCE.VIEW.ASYNC.S ;  /* 0x00000000000073c6 */ /* 0x004ea20000000000 */
[----:B------:R-:W-:Y:S01]  /*2ca0*/  SEL R11, R11, RZ, P1 ;  /* 0x000000ff0b0b7207 */ /* 0x000fe20000800000 */
[----:B--2---:R2:W-:Y:S01]  /*2cb0*/  SYNCS.ARRIVE.TRANS64.RED.A1T0 RZ, [R2+URZ], RZ ;  /* 0x000000ff02ff79a7 */ /* 0x0045e200081004ff */
[----:B-1----:R-:W-:-:S02]  /*2cc0*/  LOP3.LUT P3, RZ, R6, 0x1, RZ, 0xc0, !PT ;  /* 0x0000000106ff7812 */ /* 0x002fc4000786c0ff */
[----:B------:R-:W-:-:S04]  /*2cd0*/  SEL R4, RZ, 0x1, P1 ;  /* 0x00000001ff047807 */ /* 0x000fc80000800000 */
[----:B------:R-:W-:Y:S02]  /*2ce0*/  LOP3.LUT R10, R10, R4, RZ, 0x3c, !PT ;  /* 0x000000040a0a7212 */ /* 0x000fe400078e3cff */
[----:B--2---:R-:W-:-:S04]  /*2cf0*/  SEL R2, RZ, 0x1, P0 ;  /* 0x00000001ff027807 */ /* 0x004fc80000000000 */
[----:B------:R-:W-:Y:S01]  /*2d00*/  LOP3.LUT R9, R9, R2, RZ, 0x3c, !PT ;  /* 0x0000000209097212 */ /* 0x000fe200078e3cff */
[----:B------:R-:W-:Y:S06]  /*2d10*/  @P3 BRA `(.L_x_50) ;  /* 0xfffffffc002c3947 */ /* 0x000fec000383ffff */
[----:B------:R-:W-:Y:S01]  /*2d20*/  ULEA UR4, UR5, UR6, 0x3 ;  /* 0x0000000605047291 */ /* 0x000fe2000f8e18ff */
[----:B------:R-:W-:-:S08]  /*2d30*/  SHF.L.U32 R2, R12, 0x1f, RZ ;  /* 0x0000001f0c027819 */ /* 0x000fd000000006ff */
[----:B------:R-:W1:Y:S02]  /*2d40*/  SYNCS.PHASECHK.TRANS64 P0, [UR4+0x90], R2 ;  /* 0x00009002ff0075a7 */ /* 0x000e640008001004 */
[----:B-1----:R-:W-:Y:S05]  /*2d50*/  @P0 BRA `(.L_x_51) ;  /* 0x0000000000080947 */ /* 0x002fea0003800000 */
[----:B------:R-:W1:Y:S02]  /*2d60*/  SYNCS.PHASECHK.TRANS64.TRYWAIT P0, [UR4+0x90], R2 ;  /* 0x00009002ff0075a7 */ /* 0x000e640008001104 */
[----:B-1----:R-:W-:Y:S05]  /*2d70*/  @!P0 BRA `(.L_x_52) ;  /* 0x000000b000188947 */ /* 0x002fea0003800000 */
.L_x_51:
[----:B------:R-:W-:-:S04]  /*2d80*/  UIADD3 UR7, UPT, UPT, UR5, 0x1, URZ ;  /* 0x0000000105077890 */ /* 0x000fc8000fffe0ff */
[----:B------:R-:W-:-:S04]  /*2d90*/  UISETP.NE.AND UP0, UPT, UR7, 0x2, UPT ;  /* 0x000000020700788c */ /* 0x000fc8000bf05270 */
[----:B------:R-:W-:Y:S02]  /*2da0*/  USEL UR8, URZ, 0x1, UP0 ;  /* 0x00000001ff087887 */ /* 0x000fe40008000000 */
[----:B------:R-:W-:-:S04]  /*2db0*/  USEL UR7, UR7, URZ, UP0 ;  /* 0x000000ff07077287 */ /* 0x000fc80008000000 */
[----:B------:R-:W-:Y:S01]  /*2dc0*/  ULEA UR7, UR7, UR6, 0x3 ;  /* 0x0000000607077291 */ /* 0x000fe2000f8e18ff */
[----:B-1----:R-:W-:-:S04]  /*2dd0*/  LOP3.LUT R2, R12, UR8, RZ, 0x3c, !PT ;  /* 0x000000080c027c12 */ /* 0x002fc8000f8e3cff */
[----:B------:R-:W-:-:S04]  /*2de0*/  SHF.L.U32 R0, R2, 0x1f, RZ ;  /* 0x0000001f02007819 */ /* 0x000fc800000006ff */
[----:B------:R-:W1:Y:S02]  /*2df0*/  SYNCS.PHASECHK.TRANS64 P0, [UR7+0x90], R0 ;  /* 0x00009000ff0075a7 */ /* 0x000e640008001007 */
[----:B-1----:R-:W-:Y:S05]  /*2e00*/  @P0 EXIT ;  /* 0x000000000000094d */ /* 0x002fea0003800000 */
[----:B------:R-:W-:Y:S02]  /*2e10*/  SHF.L.U32 R2, R2, 0x1f, RZ ;  /* 0x0000001f02027819 */ /* 0x000fe400000006ff */
[----:B------:R-:W-:-:S07]  /*2e20*/  MOV R0, UR7 ;  /* 0x0000000700007c02 */ /* 0x000fce0008000f00 */
.L_x_53:
[----:B-1----:R1:W2:Y:S02]  /*2e30*/  SYNCS.PHASECHK.TRANS64.TRYWAIT P0, [R0+URZ+0x90], R2 ;  /* 0x00009002000075a7 */ /* 0x0022a400080011ff */
[----:B--2---:R-:W-:Y:S05]  /*2e40*/  @!P0 NANOSLEEP.SYNCS 0x989680 ;  /* 0x009896800000895d */ /* 0x004fea0003900000 */
[----:B------:R-:W2:Y:S02]  /*2e50*/  @!P0 SYNCS.PHASECHK.TRANS64 P0, [R0+URZ+0x90], R2 ;  /* 0x00009002000085a7 */ /* 0x000ea400080010ff */
[----:B--2---:R-:W-:Y:S05]  /*2e60*/  @P0 EXIT ;  /* 0x000000000000094d */ /* 0x004fea0003800000 */
[----:B------:R-:W-:Y:S05]  /*2e70*/  BRA `(.L_x_53) ;  /* 0xfffffffc00ec7947 */ /* 0x000fea000383ffff */
.L_x_46:
[----:B------:R-:W-:Y:S05]  /*2e80*/  BRA.U UP4, `(.L_x_54) ;  /* 0x0000000d04787547 */ /* 0x000fea000b800000 */
[----:B------:R-:W1:Y:S01]  /*2e90*/  S2UR UR7, SR_CgaCtaId ;  /* 0x00000000000779c3 */ /* 0x000e620000008800 */
[----:B------:R-:W-:Y:S01]  /*2ea0*/  UMOV UR4, 0x40 ;  /* 0x0000004000047882 */ /* 0x000fe20000000000 */
[----:B------:R-:W-:Y:S01]  /*2eb0*/  NOP ;  /* 0x0000000000007918 */ /* 0x000fe20000000000 */
[----:B------:R-:W-:Y:S01]  /*2ec0*/  UMOV UR6, 0x400 ;  /* 0x0000040000067882 */ /* 0x000fe20000000000 */
[----:B-1----:R-:W-:Y:S02]  /*2ed0*/  ULEA UR5, UR7, UR4, 0x18 ;  /* 0x0000000407057291 */ /* 0x002fe4000f8ec0ff */
[----:B------:R-:W-:-:S07]  /*2ee0*/  ULEA UR6, UR7, UR6, 0x18 ;  /* 0x0000000607067291 */ /* 0x000fce000f8ec0ff */
[----:B------:R-:W1:Y:S02]  /*2ef0*/  LDS.U8 R0, [UR5+0x1c] ;  /* 0x00001c05ff007984 */ /* 0x000e640008000000 */
[----:B-1----:R-:W-:-:S13]  /*2f00*/  ISETP.NE.AND P0, PT, R0, RZ, PT ;  /* 0x000000ff0000720c */ /* 0x002fda0003f05270 */
[----:B------:R-:W-:Y:S05]  /*2f10*/  @P0 BRA `(.L_x_55) ;  /* 0x0000000000580947 */ /* 0x000fea0003800000 */
[----:B------:R-:W-:-:S13]  /*2f20*/  ELECT P0, URZ, PT ;  /* 0x0000000000ff782f */ /* 0x000fda0003800000 */
[----:B------:R-:W-:Y:S05]  /*2f30*/  @!P0 BRA `(.L_x_56) ;  /* 0x0000000000608947 */ /* 0x000fea0003800000 */
[----:B------:R-:W-:Y:S01]  /*2f40*/  UMOV UR4, 0x10 ;  /* 0x0000001000047882 */ /* 0x000fe20000000000 */
[----:B------:R-:W-:Y:S01]  /*2f50*/  HFMA2 R0, -RZ, RZ, 0, 5.9604644775390625e-08 ;  /* 0x00000001ff007431 */ /* 0x000fe200000001ff */
[----:B------:R-:W-:-:S03]  /*2f60*/  MOV R3, 0xffff ;  /* 0x0000ffff00037802 */ /* 0x000fc60000000f00 */
[----:B------:R-:W-:Y:S04]  /*2f70*/  DEPBAR.LE SB1, 0x36 ;  /* 0x00009d800000791a */ /* 0x000fe80000000000 */
[----:B------:R-:W1:Y:S02]  /*2f80*/  UTCATOMSWS.FIND_AND_SET.ALIGN UP0, UR4, UR4 ;  /* 0x00000004000475e3 */ /* 0x000e640008000800 */
[----:B-1----:R-:W-:Y:S01]  /*2f90*/  MOV R4, UR4 ;  /* 0x0000000400047c02 */ /* 0x002fe20008000f00 */
[----:B------:R-:W-:Y:S06]  /*2fa0*/  BRA.U UP0, `(.L_x_57) ;  /* 0x0000000100187547 */ /* 0x000fec000b800000 */
.L_x_58:
[----:B------:R-:W-:Y:S05]  /*2fb0*/  NANOSLEEP 0x64 ;  /* 0x000000640000795d */ /* 0x000fea0003800000 */
[----:B------:R-:W-:-:S05]  /*2fc0*/  UMOV UR4, 0x10 ;  /* 0x0000001000047882 */ /* 0x000fca0000000000 */
[----:B------:R-:W-:Y:S04]  /*2fd0*/  DEPBAR.LE SB1, 0x36 ;  /* 0x00009d800000791a */ /* 0x000fe80000000000 */
[----:B------:R-:W1:Y:S02]  /*2fe0*/  UTCATOMSWS.FIND_AND_SET.ALIGN UP0, UR4, UR4 ;  /* 0x00000004000475e3 */ /* 0x000e640008000800 */
[----:B-1----:R-:W-:Y:S01]  /*2ff0*/  MOV R4, UR4 ;  /* 0x0000000400047c02 */ /* 0x002fe20008000f00 */
[----:B------:R-:W-:Y:S05]  /*3000*/  BRA.U !UP0, `(.L_x_58) ;  /* 0xfffffffd08e87547 */ /* 0x000fea000b83ffff */
.L_x_57:
[-C--:B------:R-:W-:Y:S02]  /*3010*/  SHF.L.U32 R3, R3, R4.reuse, RZ ;  /* 0x0000000403037219 */ /* 0x080fe400000006ff */
[----:B------:R-:W-:Y:S01]  /*3020*/  SHF.L.U32 R0, R0, R4, RZ ;  /* 0x0000000400007219 */ /* 0x000fe200000006ff */
[----:B------:R-:W-:Y:S02]  /*3030*/  IMAD.SHL.U32 R4, R4, 0x20, RZ ;  /* 0x0000002004047824 */ /* 0x000fe400078e00ff */
[----:B------:R1:W-:Y:S04]  /*3040*/  ATOMS.OR RZ, [UR5+0x14], R3 ;  /* 0x00001403ffff798c */ /* 0x0003e8000b000005 */
[----:B------:R1:W-:Y:S04]  /*3050*/  ATOMS.OR RZ, [UR5+0x18], R0 ;  /* 0x00001800ffff798c */ /* 0x0003e8000b000005 */
[----:B------:R1:W-:Y:S01]  /*3060*/  STS [UR6+0x110], R4 ;  /* 0x00011004ff007988 */ /* 0x0003e20008000806 */
[----:B------:R-:W-:Y:S05]  /*3070*/  BRA `(.L_x_56) ;  /* 0x0000000000107947 */ /* 0x000fea0003800000 */
.L_x_55:
[----:B------:R-:W-:Y:S02]  /*3080*/  MOV R0, 0xffffffff ;  /* 0xffffffff00007802 */ /* 0x000fe40000000f00 */
[----:B------:R-:W-:-:S03]  /*3090*/  MOV R4, 0x30c0 ;  /* 0x000030c000047802 */ /* 0x000fc60000000f00 */
[----:B------:R1:W-:Y:S04]  /*30a0*/  STS [UR6+0x110], R0 ;  /* 0x00011000ff007988 */ /* 0x0003e80008000806 */
[----:B-1---5:R-:W-:Y:S05]  /*30b0*/  CALL.REL.NOINC `($__internal_1_$__cuda_sm10x_tcgen05_guardrail_trap_phase_invalid_during_alloc) ;  /* 0x000000b400e07944 */ /* 0x022fea0003c00000 */
.L_x_56:
[----:B------:R-:W-:Y:S05]  /*30c0*/  WARPSYNC.ALL ;  /* 0x0000000000007948 */ /* 0x000fea0003800000 */
[----:B------:R-:W2:Y:S01]  /*30d0*/  S2UR UR4, SR_CgaCtaId ;  /* 0x00000000000479c3 */ /* 0x000ea20000008800 */
[----:B------:R-:W-:Y:S01]  /*30e0*/  UMOV UR26, 0x400 ;  /* 0x00000400001a7882 */ /* 0x000fe20000000000 */
[----:B------:R-:W-:-:S06]  /*30f0*/  NOP ;  /* 0x0000000000007918 */ /* 0x000fcc0000000000 */
[----:B------:R-:W-:Y:S06]  /*3100*/  BAR.ARV 0x6, 0xa0 ;  /* 0x0182800000007b1d */ /* 0x000fec0000002000 */
[----:B------:R-:W3:Y:S01]  /*3110*/  LDCU UR5, c[0x0][0x38c] ;  /* 0x00007180ff0577ac */ /* 0x000ee20008000800 */
[----:B------:R-:W-:Y:S01]  /*3120*/  LOP3.LUT R2, R2, 0xffff, RZ, 0xc0, !PT ;  /* 0x0000ffff02027812 */ /* 0x000fe200078ec0ff */
[----:B------:R-:W-:Y:S01]  /*3130*/  IMAD.MOV.U32 R11, RZ, RZ, 0x1 ;  /* 0x00000001ff0b7424 */ /* 0x000fe200078e00ff */
[----:B------:R-:W-:Y:S01]  /*3140*/  CS2R R8, SRZ ;  /* 0x0000000000087805 */ /* 0x000fe2000001ff00 */
[----:B------:R-:W4:Y:S01]  /*3150*/  LDCU UR7, c[0x0][0x38c] ;  /* 0x00007180ff0777ac */ /* 0x000f220008000800 */
[----:B------:R-:W-:Y:S01]  /*3160*/  R2UR UR27, R2 ;  /* 0x00000000021b72ca */ /* 0x000fe200000e0000 */
[----:B------:R-:W-:Y:S01]  /*3170*/  IMAD.MOV.U32 R10, RZ, RZ, RZ ;  /* 0x000000ffff0a7224 */ /* 0x000fe200078e00ff */
[----:B------:R-:W-:Y:S01]  /*3180*/  UMOV UR31, URZ ;  /* 0x000000ff001f7c82 */ /* 0x000fe20008000000 */
[----:B------:R-:W-:Y:S01]  /*3190*/  UMOV UR22, URZ ;  /* 0x000000ff00167c82 */ /* 0x000fe20008000000 */
[----:B--2---:R-:W-:Y:S01]  /*31a0*/  ULEA UR26, UR4, UR26, 0x18 ;  /* 0x0000001a041a7291 */ /* 0x004fe2000f8ec0ff */
[----:B------:R-:W-:Y:S01]  /*31b0*/  UMOV UR38, 0x0 ;  /* 0x0000000000267882 */ /* 0x000fe20000000000 */
[----:B------:R-:W-:-:S02]  /*31c0*/  UMOV UR39, 0x8400910 ;  /* 0x0840091000277882 */ /* 0x000fc40000000000 */
[----:B------:R-:W-:Y:S02]  /*31d0*/  UIADD3 UR4, UPT, UPT, UR26, 0x10800, URZ ;  /* 0x000108001a047890 */ /* 0x000fe4000fffe0ff */
[----:B------:R-:W-:Y:S02]  /*31e0*/  UIADD3 UR6, UPT, UPT, UR26, 0x1c800, URZ ;  /* 0x0001c8001a067890 */ /* 0x000fe4000fffe0ff */
[----:B---3--:R-:W-:Y:S01]  /*31f0*/  UIADD3 UR5, UPT, UPT, UR5, 0x1f, URZ ;  /* 0x0000001f05057890 */ /* 0x008fe2000fffe0ff */
[----:B-1----:R-:W1:Y:S01]  /*3200*/  LDS R0, [UR26+0x110] ;  /* 0x0001101aff007984 */ /* 0x002e620008000800 */
[----:B------:R-:W-:Y:S01]  /*3210*/  UMOV UR36, 0x0 ;  /* 0x0000000000247882 */ /* 0x000fe20000000000 */
[----:B------:R-:W-:Y:S01]  /*3220*/  UMOV UR37, 0x8400910 ;  /* 0x0840091000257882 */ /* 0x000fe20000000000 */
[----:B------:R-:W-:Y:S02]  /*3230*/  USHF.R.S32.HI UR40, URZ, 0x1f, UR5 ;  /* 0x0000001fff287899 */ /* 0x000fe40008011405 */
[----:B----4-:R-:W-:-:S02]  /*3240*/  UISETP.GE.AND UP4, UPT, UR7, 0x1, UPT ;  /* 0x000000010700788c */ /* 0x010fc4000bf86270 */
[----:B------:R-:W-:Y:S02]  /*3250*/  ULEA.HI UR40, UR40, UR5, URZ, 0x5 ;  /* 0x0000000528287291 */ /* 0x000fe4000f8f28ff */
[----:B------:R-:W-:Y:S02]  /*3260*/  USHF.R.U32.HI UR5, URZ, 0x4, UR4 ;  /* 0x00000004ff057899 */ /* 0x000fe40008011604 */
[----:B------:R-:W-:Y:S02]  /*3270*/  USHF.R.S32.HI UR40, URZ, 0x5, UR40 ;  /* 0x00000005ff287899 */ /* 0x000fe40008011428 */
[----:B------:R-:W-:Y:S02]  /*3280*/  USHF.R.U32.HI UR4, URZ, 0x4, UR6 ;  /* 0x00000004ff047899 */ /* 0x000fe40008011606 */
[----:B------:R-:W-:Y:S02]  /*3290*/  UISETP.LT.AND UP0, UPT, UR40, 0x1, UPT ;  /* 0x000000012800788c */ /* 0x000fe4000bf01270 */
[----:B------:R-:W-:-:S02]  /*32a0*/  ULOP3.LUT UR5, UR5, 0x3fff, URZ, 0xc0, !UPT ;  /* 0x00003fff05057892 */ /* 0x000fc4000f8ec0ff */
[----:B------:R-:W-:Y:S02]  /*32b0*/  ULOP3.LUT UR4, UR4, 0x3fff, URZ, 0xc0, !UPT ;  /* 0x00003fff04047892 */ /* 0x000fe4000f8ec0ff */
[----:B------:R-:W-:Y:S02]  /*32c0*/  USEL UR41, UR40, 0x1, !UP0 ;  /* 0x0000000128297887 */ /* 0x000fe4000c000000 */
[----:B------:R-:W-:Y:S02]  /*32d0*/  ULOP3.LUT UR28, UR5, 0x10000, URZ, 0xfc, !UPT ;  /* 0x00010000051c7892 */ /* 0x000fe4000f8efcff */
[----:B------:R-:W-:Y:S02]  /*32e0*/  ULOP3.LUT UR29, UR4, 0x10000, URZ, 0xfc, !UPT ;  /* 0x00010000041d7892 */ /* 0x000fe4000f8efcff */
[----:B------:R-:W-:Y:S01]  /*32f0*/  UIADD3 UR41, UPT, UPT, -UR41, URZ, URZ ;  /* 0x000000ff29297290 */ /* 0x000fe2000fffe1ff */
[----:B------:R-:W-:Y:S01]  /*3300*/  UMOV UR34, 0x0 ;  /* 0x0000000000227882 */ /* 0x000fe20000000000 */
[----:B------:R-:W-:Y:S01]  /*3310*/  UMOV UR35, 0x8400910 ;  /* 0x0840091000237882 */ /* 0x000fe20000000000 */
[----:B------:R-:W-:Y:S01]  /*3320*/  UMOV UR32, 0x0 ;  /* 0x0000000000207882 */ /* 0x000fe20000000000 */
[----:B------:R-:W-:Y:S01]  /*3330*/  UMOV UR33, 0x8400910 ;  /* 0x0840091000217882 */ /* 0x000fe20000000000 */
[----:B-1----:R-:W-:-:S15]  /*3340*/  R2UR UR42, R0 ;  /* 0x00000000002a72ca */ /* 0x002fde00000e0000 */
.L_x_65:
[----:B------:R-:W-:Y:S02]  /*3350*/  LEA R0, R10, UR26, 0x3 ;  /* 0x0000001a0a007c11 */ /* 0x000fe4000f8e18ff */
[----:B------:R-:W-:Y:S02]  /*3360*/  SHF.L.U32 R2, R9, 0x1f, RZ ;  /* 0x0000001f09027819 */ /* 0x000fe400000006ff */
[----:B------:R-:W-:Y:S01]  /*3370*/  PLOP3.LUT P0, PT, PT, PT, UP4, 0x80, 0x8 ;  /* 0x000000000008781c */ /* 0x000fe20003f0f048 */
[----:B------:R-:W-:Y:S01]  /*3380*/  VIADD R3, R0, 0x90 ;  /* 0x0000009000037836 */ /* 0x000fe20000000000 */
[----:B-1----:R-:W1:Y:S02]  /*3390*/  SYNCS.PHASECHK.TRANS64.TRYWAIT P1, [R0+URZ+0x80], R2 ;  /* 0x00008002000075a7 */ /* 0x002e6400080211ff */
[----:B-1-3--:R-:W-:Y:S09]  /*33a0*/  @!P1 BRA `(.L_x_59) ;  /* 0x000000a800a49947 */ /* 0x00aff20003800000 */
.L_x_184:
[----:B------:R-:W-:Y:S01]  /*33b0*/  LEA R4, R10, UR26, 0x4 ;  /* 0x0000001a0a047c11 */ /* 0x000fe2000f8e20ff */
[----:B------:R-:W-:Y:S01]  /*33c0*/  @UP4 ULEA UR4, UR22, UR26, 0x3 ;  /* 0x0000001a16044291 */ /* 0x000fe2000f8e18ff */
[----:B------:R-:W-:Y:S01]  /*33d0*/  PLOP3.LUT P2, PT, PT, PT, PT, 0x80, 0x8 ;  /* 0x000000000008781c */ /* 0x000fe20003f4f070 */
[----:B------:R-:W-:Y:S01]  /*33e0*/  ULEA UR30, UR31, UR26, 0x3 ;  /* 0x0000001a1f1e7291 */ /* 0x000fe2000f8e18ff */
[----:B------:R-:W-:Y:S01]  /*33f0*/  PRMT R3, RZ, 0x654, R3 ;  /* 0x00000654ff037816 */ /* 0x000fe20000000003 */
[----:B------:R-:W-:Y:S01]  /*3400*/  ULEA UR11, UR31, UR42, 0x8 ;  /* 0x0000002a1f0b7291 */ /* 0x000fe2000f8e40ff */
[----:B------:R-:W2:Y:S01]  /*3410*/  LDS.128 R4, [R4+0xf0] ;  /* 0x0000f00004047984 */ /* 0x000ea20000000c00 */
[----:B-1----:R-:W-:Y:S02]  /*3420*/  @P0 SHF.L.U32 R2, R8, 0x1f, RZ ;  /* 0x0000001f08020819 */ /* 0x002fe400000006ff */
[----:B------:R-:W-:Y:S01]  /*3430*/  SHF.L.U32 R0, R11, 0x1f, RZ ;  /* 0x0000001f0b007819 */ /* 0x000fe200000006ff */
[----:B------:R-:W-:Y:S01]  /*3440*/  @!PT LDS RZ, [RZ] ;  /* 0x00000000fffff984 */ /* 0x000fe20000000800 */
[----:B------:R-:W-:Y:S01]  /*3450*/  @!PT LDS RZ, [RZ] ;  /* 0x00000000fffff984 */ /* 0x000fe20000000800 */
[----:B------:R-:W-:Y:S01]  /*3460*/  @!PT LDS RZ, [RZ] ;  /* 0x00000000fffff984 */ /* 0x000fe20000000800 */
[----:B------:R-:W-:Y:S01]  /*3470*/  @!PT LDS RZ, [RZ] ;  /* 0x00000000fffff984 */ /* 0x000fe20000000800 */
[----:B------:R1:W-:Y:S06]  /*3480*/  MEMBAR.ALL.CTA ;  /* 0x0000000000007992 */ /* 0x0003ec0000008000 */
[----:B-1----:R-:W1:Y:S02]  /*3490*/  FENCE.VIEW.ASYNC.S ;  /* 0x00000000000073c6 */ /* 0x002e640000000000 */
[----:B-1----:R1:W-:Y:S01]  /*34a0*/  SYNCS.ARRIVE.TRANS64.RED.A1T0 RZ, [R3+URZ], RZ ;  /* 0x000000ff03ff79a7 */ /* 0x0023e200081004ff */
[----:B------:R1:W3:Y:S01]  /*34b0*/  @P0 SYNCS.PHASECHK.TRANS64.TRYWAIT P2, [UR4], R2 ;  /* 0x00000002ff0005a7 */ /* 0x0002e20008041104 */
[----:B--2---:R-:W-:Y:S01]  /*34c0*/  LOP3.LUT P1, RZ, R6, 0x1, RZ, 0xc0, !PT ;  /* 0x0000000106ff7812 */ /* 0x004fe2000782c0ff */
[----:B------:R-:W2:Y:S02]  /*34d0*/  SYNCS.PHASECHK.TRANS64.TRYWAIT P0, [UR30+0xb0], R0 ;  /* 0x0000b000ff0075a7 */ /* 0x000ea4000800111e */
[----:B-123--:R-:W-:Y:S10]  /*34e0*/  @!P0 BRA `(.L_x_60) ;  /* 0x000000a800688947 */ /* 0x00eff40003800000 */
.L_x_186:
[----:B------:R-:W-:Y:S01]  /*34f0*/  IADD3 R10, PT, PT, R10, 0x1, RZ ;  /* 0x000000010a0a7810 */ /* 0x000fe20007ffe0ff */
[----:B------:R-:W-:Y:S06]  /*3500*/  BRA.U !UP4, `(.L_x_61) ;  /* 0x000000010cc07547 */ /* 0x000fec000b800000 */
[----:B------:R-:W-:Y:S01]  /*3510*/  UPLOP3.LUT UP2, UPT, UPT, UPT, UPT, 0x40, 0x4 ;  /* 0x000000000004789c */ /* 0x000fe20003f4e870 */
[----:B------:R-:W-:Y:S01]  /*3520*/  UMOV UR24, UR41 ;  /* 0x0000002900187c82 */ /* 0x000fe20008000000 */
[----:B------:R-:W-:Y:S01]  /*3530*/  UMOV UR23, UR40 ;  /* 0x0000002800177c82 */ /* 0x000fe20008000000 */
[----:B------:R-:W-:-:S08]  /*3540*/  UMOV UR10, UR22 ;  /* 0x00000016000a7c82 */ /* 0x000fd00008000000 */
.L_x_64:
[----:B------:R-:W-:Y:S02]  /*3550*/  UIADD3 UR24, UPT, UPT, UR24, 0x1, URZ ;  /* 0x0000000118187890 */ /* 0x000fe4000fffe0ff */
[----:B--2---:R-:W-:Y:S02]  /*3560*/  ULEA UR5, UR10, UR26, 0x3 ;  /* 0x0000001a0a057291 */ /* 0x004fe4000f8e18ff */
[----:B------:R-:W-:Y:S01]  /*3570*/  UISETP.NE.AND UP3, UPT, UR24, URZ, UPT ;  /* 0x000000ff1800728c */ /* 0x000fe2000bf65270 */
[----:B---3--:R-:W-:Y:S10]  /*3580*/  @P2 BRA `(.L_x_62) ;  /* 0x00000000000c2947 */ /* 0x008ff40003800000 */
[----:B-1----:R-:W-:Y:S04]  /*3590*/  SHF.L.U32 R2, R8, 0x1f, RZ ;  /* 0x0000001f08027819 */ /* 0x002fe800000006ff */
[----:B------:R-:W1:Y:S02]  /*35a0*/  SYNCS.PHASECHK.TRANS64.TRYWAIT P0, [UR5], R2 ;  /* 0x00000002ff0075a7 */ /* 0x000e640008001105 */
[----:B-1----:R-:W-:Y:S05]  /*35b0*/  @!P0 BRA `(.L_x_63) ;  /* 0x000000a8004c8947 */ /* 0x002fea0003800000 */
.L_x_62:
[----:B------:R-:W-:Y:S01]  /*35c0*/  UISETP.NE.AND UP0, UPT, UR23, 0x1, UPT ;  /* 0x000000011700788c */ /* 0x000fe2000bf05270 */
[----:B------:R-:W-:Y:S01]  /*35d0*/  PLOP3.LUT P2, PT, PT, PT, PT, 0x80, 0x8 ;  /* 0x000000000008781c */ /* 0x000fe20003f4f070 */
[----:B------:R-:W-:Y:S02]  /*35e0*/  UIADD3 UR4, UPT, UPT, UR10, 0x1, URZ ;  /* 0x000000010a047890 */ /* 0x000fe4000fffe0ff */
[----:B------:R-:W-:Y:S02]  /*35f0*/  UIADD3 UR25, UPT, UPT, UR5, 0x18, URZ ;  /* 0x0000001805197890 */ /* 0x000fe4000fffe0ff */
[----:B------:R-:W-:Y:S01]  /*3600*/  UISETP.NE.AND UP1, UPT, UR4, 0x3, UPT ;  /* 0x000000030400788c */ /* 0x000fe2000bf25270 */
[----:B------:R-:W-:Y:S01]  /*3610*/  PLOP3.LUT P0, PT, PT, PT, UP0, 0x80, 0x8 ;  /* 0x000000000008781c */ /* 0x000fe20003f0f008 */
[----:B------:R-:W-:Y:S02]  /*3620*/  UIADD3 UR23, UPT, UPT, UR23, -0x1, URZ ;  /* 0xffffffff17177890 */ /* 0x000fe4000fffe0ff */
[----:B------:R-:W-:Y:S02]  /*3630*/  USEL UR6, URZ, 0x1, UP1 ;  /* 0x00000001ff067887 */ /* 0x000fe40008800000 */
[----:B------:R-:W-:Y:S01]  /*3640*/  USEL UR22, UR4, URZ, UP1 ;  /* 0x000000ff04167287 */ /* 0x000fe20008800000 */
[----:B------:R-:W-:Y:S01]  /*3650*/  UMOV UR7, 0x40004040 ;  /* 0x4000404000077882 */ /* 0x000fe20000000000 */
[----:B------:R-:W-:Y:S02]  /*3660*/  UMOV UR5, 0x40004040 ;  /* 0x4000404000057882 */ /* 0x000fe40000000000 */
[----:B------:R-:W-:Y:S01]  /*3670*/  @UP0 ULEA UR4, UR22, UR26, 0x3 ;  /* 0x0000001a16040291 */ /* 0x000fe2000f8e18ff */
[----:B------:R-:W-:Y:S01]  /*3680*/  LOP3.LUT R8, R8, UR6, RZ, 0x3c, !PT ;  /* 0x0000000608087c12 */ /* 0x000fe2000f8e3cff */
[----:B------:R-:W-:Y:S01]  /*3690*/  ULEA UR6, UR10, UR29, 0xb ;  /* 0x0000001d0a067291 */ /* 0x000fe2000f8e58ff */
[----:B------:R-:W-:Y:S02]  /*36a0*/  UMOV UR21, 0x40004040 ;  /* 0x4000404000157882 */ /* 0x000fe40000000000 */
[----:B-1----:R-:W-:Y:S01]  /*36b0*/  @P0 SHF.L.U32 R0, R8, 0x1f, RZ ;  /* 0x0000001f08000819 */ /* 0x002fe200000006ff */
[----:B------:R-:W-:Y:S02]  /*36c0*/  UIADD3 UR20, UPT, UPT, UR6, 0x2, URZ ;  /* 0x0000000206147890 */ /* 0x000fe4000fffe0ff */
[----:B------:R-:W-:Y:S01]  /*36d0*/  UIADD3 UR16, UPT, UPT, UR6, 0x4, URZ ;  /* 0x0000000406107890 */ /* 0x000fe2000fffe0ff */
[----:B------:R2:W3:Y:S01]  /*36e0*/  @P0 SYNCS.PHASECHK.TRANS64.TRYWAIT P2, [UR4], R0 ;  /* 0x00000000ff0005a7 */ /* 0x0004e20008041104 */
[----:B------:R-:W-:Y:S02]  /*36f0*/  ULEA UR4, UR10, UR28, 0xa ;  /* 0x0000001c0a047291 */ /* 0x000fe4000f8e50ff */
[----:B------:R-:W-:Y:S02]  /*3700*/  UIADD3 UR12, UPT, UPT, UR6, 0x6, URZ ;  /* 0x00000006060c7890 */ /* 0x000fe4000fffe0ff */
[----:B------:R-:W-:Y:S02]  /*3710*/  UIADD3 UR18, UPT, UPT, UR4, 0x2, URZ ;  /* 0x0000000204127890 */ /* 0x000fe4000fffe0ff */
[----:B------:R-:W-:Y:S02]  /*3720*/  UIADD3 UR14, UPT, UPT, UR4, 0x4, URZ ;  /* 0x00000004040e7890 */ /* 0x000fe4000fffe0ff */
[----:B------:R-:W-:Y:S01]  /*3730*/  UIADD3 UR8, UPT, UPT, UR4, 0x6, URZ ;  /* 0x0000000604087890 */ /* 0x000fe2000fffe0ff */
[----:B------:R2:W-:Y:S01]  /*3740*/  UTCHMMA gdesc[UR4], gdesc[UR6], tmem[UR11], tmem[UR38], idesc[UR39], UP2 ;  /* 0x00ff2606040075ea */ /* 0x0005e2000900000b */
[----:B------:R-:W-:Y:S01]  /*3750*/  UPLOP3.LUT UP2, UPT, UPT, UPT, UPT, 0x80, 0x8 ;  /* 0x000000000008789c */ /* 0x000fe20003f4f070 */
[----:B------:R-:W-:Y:S01]  /*3760*/  UMOV UR19, 0x40004040 ;  /* 0x4000404000137882 */ /* 0x000fe20000000000 */
[----:B------:R-:W-:Y:S01]  /*3770*/  UMOV UR17, 0x40004040 ;  /* 0x4000404000117882 */ /* 0x000fe20000000000 */
[----:B------:R2:W-:Y:S01]  /*3780*/  UTCHMMA gdesc[UR18], gdesc[UR20], tmem[UR11], tmem[UR36], idesc[UR37], UPT ;  /* 0x00ff2414120075ea */ /* 0x0005e2000b80000b */
[----:B------:R-:W-:Y:S01]  /*3790*/  UMOV UR15, 0x40004040 ;  /* 0x40004040000f7882 */ /* 0x000fe20000000000 */
[----:B------:R-:W-:Y:S01]  /*37a0*/  UMOV UR13, 0x40004040 ;  /* 0x40004040000d7882 */ /* 0x000fe20000000000 */
[----:B------:R-:W-:Y:S01]  /*37b0*/  UMOV UR9, 0x40004040 ;  /* 0x4000404000097882 */ /* 0x000fe20000000000 */
[----:B------:R2:W-:Y:S01]  /*37c0*/  UTCHMMA gdesc[UR14], gdesc[UR16], tmem[UR11], tmem[UR34], idesc[UR35], UPT ;  /* 0x00ff22100e0075ea */ /* 0x0005e2000b80000b */
[----:B------:R2:W-:Y:S01]  /*37d0*/  UTCHMMA gdesc[UR8], gdesc[UR12], tmem[UR11], tmem[UR32], idesc[UR33], UPT ;  /* 0x00ff200c080075ea */ /* 0x0005e2000b80000b */
[----:B------:R2:W-:Y:S01]  /*37e0*/  UTCBAR.MULTICAST [UR25], URZ, UR27 ;  /* 0x000000ff190073e9 */ /* 0x0005e2000800081b */
[----:B------:R-:W-:Y:S01]  /*37f0*/  UMOV UR10, UR22 ;  /* 0x00000016000a7c82 */ /* 0x000fe20008000000 */
[----:B------:R-:W-:Y:S05]  /*3800*/  BRA.U UP3, `(.L_x_64) ;  /* 0xfffffffd03507547 */ /* 0x000fea000b83ffff */
.L_x_61:
[----:B--2---:R-:W-:Y:S01]  /*3810*/  UIADD3 UR4, UPT, UPT, UR31, 0x1, URZ ;  /* 0x000000011f047890 */ /* 0x004fe2000fffe0ff */
[C---:B------:R-:W-:Y:S01]  /*3820*/  ISETP.NE.AND P0, PT, R10.reuse, 0x2, PT ;  /* 0x000000020a00780c */ /* 0x040fe20003f05270 */
[----:B------:R-:W-:Y:S02]  /*3830*/  UIADD3 UR5, UPT, UPT, UR30, 0xa0, URZ ;  /* 0x000000a01e057890 */ /* 0x000fe4000fffe0ff */
[----:B------:R-:W-:Y:S01]  /*3840*/  UISETP.NE.AND UP0, UPT, UR4, 0x2, UPT ;  /* 0x000000020400788c */ /* 0x000fe2000bf05270 */
[----:B-1----:R-:W-:Y:S02]  /*3850*/  SEL R0, RZ, 0x1, P0 ;  /* 0x00000001ff007807 */ /* 0x002fe40000000000 */
[----:B------:R-:W-:Y:S01]  /*3860*/  SEL R10, R10, RZ, P0 ;  /* 0x000000ff0a0a7207 */ /* 0x000fe20000000000 */
[----:B------:R-:W-:Y:S01]  /*3870*/  USEL UR6, URZ, 0x1, UP0 ;  /* 0x00000001ff067887 */ /* 0x000fe20008000000 */
[----:B------:R-:W-:Y:S01]  /*3880*/  LOP3.LUT R9, R9, R0, RZ, 0x3c, !PT ;  /* 0x0000000009097212 */ /* 0x000fe200078e3cff */
[----:B------:R-:W-:Y:S01]  /*3890*/  USEL UR31, UR4, URZ, UP0 ;  /* 0x000000ff041f7287 */ /* 0x000fe20008000000 */
[----:B------:R1:W-:Y:S03]  /*38a0*/  UTCBAR [UR5], URZ ;  /* 0x000000ff050073e9 */ /* 0x0003e600080000ff */
[----:B------:R-:W-:Y:S01]  /*38b0*/  LOP3.LUT R11, R11, UR6, RZ, 0x3c, !PT ;  /* 0x000000060b0b7c12 */ /* 0x000fe2000f8e3cff */
[----:B------:R-:W-:Y:S07]  /*38c0*/  @P1 BRA `(.L_x_65) ;  /* 0xfffffff800a01947 */ /* 0x000fee000383ffff */
[----:B------:R-:W2:Y:S01]  /*38d0*/  S2UR UR7, SR_CgaCtaId ;  /* 0x00000000000779c3 */ /* 0x000ea20000008800 */
[----:B------:R-:W-:Y:S01]  /*38e0*/  ELECT P0, URZ, PT ;  /* 0x0000000000ff782f */ /* 0x000fe20003800000 */
[----:B------:R-:W-:Y:S01]  /*38f0*/  IMAD.MOV.U32 R0, RZ, RZ, 0x1 ;  /* 0x00000001ff007424 */ /* 0x000fe200078e00ff */
[----:B------:R-:W-:Y:S01]  /*3900*/  UIADD3 UR26, UPT, UPT, UR26, 0xb0, URZ ;  /* 0x000000b01a1a7890 */ /* 0x000fe2000fffe0ff */
[----:B------:R-:W-:Y:S01]  /*3910*/  SHF.L.U32 R2, R11, 0x1f, RZ ;  /* 0x0000001f0b027819 */ /* 0x000fe200000006ff */
[----:B------:R-:W-:-:S03]  /*3920*/  UMOV UR4, 0x40 ;  /* 0x0000004000047882 */ /* 0x000fc60000000000 */
[----:B------:R-:W-:Y:S01]  /*3930*/  UVIRTCOUNT.DEALLOC.SMPOOL 0x80 ;  /* 0x000000800000784c */ /* 0x000fe20000000000 */
[----:B--2---:R-:W-:Y:S02]  /*3940*/  ULEA UR7, UR7, UR4, 0x18 ;  /* 0x0000000407077291 */ /* 0x004fe4000f8ec0ff */
[----:B------:R-:W-:-:S07]  /*3950*/  ULEA UR4, UR31, UR26, 0x3 ;  /* 0x0000001a1f047291 */ /* 0x000fce000f8e18ff */
[----:B------:R2:W-:Y:S02]  /*3960*/  @P0 STS.U8 [UR7+0x1c], R0 ;  /* 0x00001c00ff000988 */ /* 0x0005e40008000007 */
[----:B------:R-:W4:Y:S02]  /*3970*/  SYNCS.PHASECHK.TRANS64.TRYWAIT P0, [UR4], R2 ;  /* 0x00000002ff0075a7 */ /* 0x000f240008001104 */
[----:B--2-4-:R-:W-:Y:S05]  /*3980*/  @!P0 BRA `(.L_x_66) ;  /* 0x000000a400708947 */ /* 0x014fea0003800000 */
.L_x_189:
[----:B------:R-:W-:-:S04]  /*3990*/  UIADD3 UR4, UPT, UPT, UR31, 0x1, URZ ;  /* 0x000000011f047890 */ /* 0x000fc8000fffe0ff */
[----:B------:R-:W-:-:S04]  /*39a0*/  UISETP.NE.AND UP0, UPT, UR4, 0x2, UPT ;  /* 0x000000020400788c */ /* 0x000fc8000bf05270 */
[----:B-1----:R-:W-:Y:S02]  /*39b0*/  USEL UR5, URZ, 0x1, UP0 ;  /* 0x00000001ff057887 */ /* 0x002fe40008000000 */
[----:B------:R-:W-:-:S04]  /*39c0*/  USEL UR4, UR4, URZ, UP0 ;  /* 0x000000ff04047287 */ /* 0x000fc80008000000 */
[----:B------:R-:W-:Y:S01]  /*39d0*/  ULEA UR4, UR4, UR26, 0x3 ;  /* 0x0000001a04047291 */ /* 0x000fe2000f8e18ff */
[----:B--2---:R-:W-:-:S04]  /*39e0*/  LOP3.LUT R2, R11, UR5, RZ, 0x3c, !PT ;  /* 0x000000050b027c12 */ /* 0x004fc8000f8e3cff */
[----:B------:R-:W-:-:S04]  /*39f0*/  SHF.L.U32 R2, R2, 0x1f, RZ ;  /* 0x0000001f02027819 */ /* 0x000fc800000006ff */
[----:B------:R-:W1:Y:S02]  /*3a00*/  SYNCS.PHASECHK.TRANS64.TRYWAIT P0, [UR4], R2 ;  /* 0x00000002ff0075a7 */ /* 0x000e640008001104 */
[----:B-1----:R-:W-:Y:S05]  /*3a10*/  @!P0 BRA `(.L_x_67) ;  /* 0x000000a400648947 */ /* 0x002fea0003800000 */
.L_x_191:
[----:B------:R-:W-:Y:S01]  /*3a20*/  NOP ;  /* 0x0000000000007918 */ /* 0x000fe20000000000 */
[----:B-1----:R-:W1:Y:S01]  /*3a30*/  LDS R0, [UR7+0x14] ;  /* 0x00001407ff007984 */ /* 0x002e620008000800 */
[----:B------:R-:W-:Y:S01]  /*3a40*/  ULOP3.LUT UR4, UR42, 0xffff, URZ, 0xc0, !UPT ;  /* 0x0000ffff2a047892 */ /* 0x000fe2000f8ec0ff */
[----:B------:R-:W-:Y:S01]  /*3a50*/  UMOV UR5, 0xffff ;  /* 0x0000ffff00057882 */ /* 0x000fe20000000000 */
[----:B------:R-:W-:Y:S02]  /*3a60*/  UMOV UR6, 0x1 ;  /* 0x0000000100067882 */ /* 0x000fe40000000000 */
[----:B------:R-:W-:-:S04]  /*3a70*/  USHF.R.U32.HI UR4, URZ, 0x5, UR4 ;  /* 0x00000005ff047899 */ /* 0x000fc80008011604 */
[----:B------:R-:W-:Y:S02]  /*3a80*/  USHF.L.U32 UR5, UR5, UR4, URZ ;  /* 0x0000000405057299 */ /* 0x000fe400080006ff */
[----:B------:R-:W-:-:S04]  /*3a90*/  USHF.L.U32 UR4, UR6, UR4, URZ ;  /* 0x0000000406047299 */ /* 0x000fc800080006ff */
[----:B-1----:R-:W-:-:S04]  /*3aa0*/  LOP3.LUT R0, R0, UR5, RZ, 0xc0, !PT ;  /* 0x0000000500007c12 */ /* 0x002fc8000f8ec0ff */
[----:B------:R-:W-:-:S13]  /*3ab0*/  ISETP.NE.AND P0, PT, R0, UR5, PT ;  /* 0x0000000500007c0c */ /* 0x000fda000bf05270 */
[----:B------:R-:W-:Y:S05]  /*3ac0*/  @P0 BRA `(.L_x_68) ;  /* 0x0000000000580947 */ /* 0x000fea0003800000 */
[----:B------:R-:W1:Y:S02]  /*3ad0*/  LDS R0, [UR7+0x18] ;  /* 0x00001807ff007984 */ /* 0x000e640008000800 */
[----:B-1----:R-:W-:-:S04]  /*3ae0*/  LOP3.LUT R0, R0, UR4, RZ, 0xc0, !PT ;  /* 0x0000000400007c12 */ /* 0x002fc8000f8ec0ff */
[----:B------:R-:W-:-:S13]  /*3af0*/  ISETP.NE.AND P0, PT, R0, UR4, PT ;  /* 0x0000000400007c0c */ /* 0x000fda000bf05270 */
[----:B------:R-:W-:Y:S05]  /*3b00*/  @P0 BRA `(.L_x_69) ;  /* 0x00000000003c0947 */ /* 0x000fea0003800000 */
[----:B------:R-:W1:Y:S01]  /*3b10*/  S2R R2, SR_LANEID ;  /* 0x0000000000027919 */ /* 0x000e620000000000 */
[----:B------:R-:W-:-:S06]  /*3b20*/  ULOP3.LUT UR5, URZ, UR5, URZ, 0x33, !UPT ;  /* 0x00000005ff057292 */ /* 0x000fcc000f8e33ff */
[----:B------:R-:W-:-:S04]  /*3b30*/  IMAD.U32 R0, RZ, RZ, UR5 ;  /* 0x00000005ff007e24 */ /* 0x000fc8000f8e00ff */
[----:B------:R2:W4:Y:S02]  /*3b40*/  REDUX UR8, R0 ;  /* 0x00000000000873c4 */ /* 0x0005240000000000 */
[----:B------:R1:W-:Y:S01]  /*3b50*/  UTCATOMSWS.AND URZ, UR5 ;  /* 0x0000000500ff79e3 */ /* 0x0003e20008000000 */
[----:B--2---:R-:W-:Y:S01]  /*3b60*/  LOP3.LUT R0, RZ, UR4, RZ, 0x33, !PT ;  /* 0x00000004ff007c12 */ /* 0x004fe2000f8e33ff */
[----:B------:R-:W-:Y:S02]  /*3b70*/  VOTEU.ANY UR4, UPT, PT ;  /* 0x0000000000047886 */ /* 0x000fe400038e0100 */
[----:B------:R-:W-:Y:S02]  /*3b80*/  UFLO.U32 UR4, UR4 ;  /* 0x00000004000472bd */ /* 0x000fe400080e0000 */
[----:B------:R-:W2:Y:S04]  /*3b90*/  REDUX UR6, R0 ;  /* 0x00000000000673c4 */ /* 0x000ea80000000000 */
[----:B-1----:R-:W-:-:S02]  /*3ba0*/  ISETP.EQ.U32.AND P0, PT, R2, UR4, PT ;  /* 0x0000000402007c0c */ /* 0x002fc4000bf02070 */
[----:B----4-:R-:W-:-:S11]  /*3bb0*/  MOV R2, UR8 ;  /* 0x0000000800027c02 */ /* 0x010fd60008000f00 */
[----:B------:R1:W-:Y:S01]  /*3bc0*/  @P0 ATOMS.AND RZ, [UR7+0x14], R2 ;  /* 0x00001402ffff098c */ /* 0x0003e2000a800007 */
[----:B--2---:R-:W-:-:S05]  /*3bd0*/  IMAD.U32 R0, RZ, RZ, UR6 ;  /* 0x00000006ff007e24 */ /* 0x004fca000f8e00ff */
[----:B------:R1:W-:Y:S01]  /*3be0*/  @P0 ATOMS.AND RZ, [UR7+0x18], R0 ;  /* 0x00001800ffff098c */ /* 0x0003e2000a800007 */
[----:B------:R-:W-:Y:S05]  /*3bf0*/  BRA `(.L_x_70) ;  /* 0x0000000000147947 */ /* 0x000fea0003800000 */
.L_x_69:
[----:B------:R-:W-:Y:S02]  /*3c00*/  MOV R2, 0x3c20 ;  /* 0x00003c2000027802 */ /* 0x000fe40000000f00 */
[----:B---3-5:R-:W-:Y:S05]  /*3c10*/  CALL.REL.NOINC `($__internal_0_$__cuda_sm10x_tcgen05_guardrail_trap_col_being_dealloced_not_returned_by_alloc) ;  /* 0x000000a800fc7944 */ /* 0x028fea0003c00000 */
[----:B------:R-:W-:Y:S05]  /*3c20*/  BRA `(.L_x_70) ;  /* 0x0000000000087947 */ /* 0x000fea0003800000 */
.L_x_68:
[----:B------:R-:W-:Y:S02]  /*3c30*/  MOV R2, 0x3c50 ;  /* 0x00003c5000027802 */ /* 0x000fe40000000f00 */
[----:B---3-5:R-:W-:Y:S05]  /*3c40*/  CALL.REL.NOINC `($__internal_2_$__cuda_sm10x_tcgen05_guardrail_trap_unallocated_columns_being_dealloced) ;  /* 0x000000ac00087944 */ /* 0x028fea0003c00000 */
.L_x_70:
[----:B------:R-:W-:Y:S01]  /*3c50*/  NOP ;  /* 0x0000000000007918 */ /* 0x000fe20000000000 */
[----:B------:R-:W-:Y:S05]  /*3c60*/  EXIT ;  /* 0x000000000000794d */ /* 0x000fea0003800000 */
.L_x_54:
[----:B------:R-:W-:-:S09]  /*3c70*/  UISETP.NE.OR UP0, UPT, UR17, 0x3, !UP3 ;  /* 0x000000031100788c */ /* 0x000fd2000df05670 */
[----:B------:R-:W-:Y:S05]  /*3c80*/  BRA.U UP0, `(.L_x_71) ;  /* 0x0000001500c87547 */ /* 0x000fea000b800000 */
[----:B------:R-:W1:Y:S01]  /*3c90*/  S2UR UR10, SR_CgaCtaId ;  /* 0x00000000000a79c3 */ /* 0x000e620000008800 */
[----:B------:R-:W2:Y:S01]  /*3ca0*/  LDCU UR46, c[0x0][0x370] ;  /* 0x00006e00ff2e77ac */ /* 0x000ea20008000800 */
[----:B------:R-:W-:Y:S01]  /*3cb0*/  HFMA2 R14, -RZ, RZ, 0, 0 ;  /* 0x00000000ff0e7431 */ /* 0x000fe200000001ff */
[----:B------:R-:W-:Y:S01]  /*3cc0*/  MOV R13, RZ ;  /* 0x000000ff000d7202 */ /* 0x000fe20000000f00 */
[----:B------:R-:W-:Y:S01]  /*3cd0*/  HFMA2 R7, -RZ, RZ, 0, 2 ;  /* 0x00004000ff077431 */ /* 0x000fe200000001ff */
[----:B------:R-:W2:Y:S03]  /*3ce0*/  LDCU.128 UR48, c[0x0][0xb10] ;  /* 0x00016200ff3077ac */ /* 0x000ea60008000c00 */
[----:B------:R-:W3:Y:S01]  /*3cf0*/  LDC.64 R16, c[0x0][0x348] ;  /* 0x0000d200ff107b82 */ /* 0x000ee20000000a00 */
[----:B------:R-:W4:Y:S01]  /*3d00*/  LDCU UR39, c[0x0][0x374] ;  /* 0x00006e80ff2777ac */ /* 0x000f220008000800 */
[----:B------:R-:W1:Y:S06]  /*3d10*/  LDCU UR15, c[0x0][0xb0c] ;  /* 0x00016180ff0f77ac */ /* 0x000e6c0008000800 */
[----:B------:R-:W3:Y:S01]  /*3d20*/  LDC.64 R2, c[0x0][0x888] ;  /* 0x00022200ff027b82 */ /* 0x000ee20000000a00 */
[----:B------:R-:W3:Y:S01]  /*3d30*/  LDCU UR54, c[0x0][0xb20] ;  /* 0x00016400ff3677ac */ /* 0x000ee20008000800 */
[----:B------:R-:W3:Y:S06]  /*3d40*/  LDCU UR4, c[0x0][0xb30] ;  /* 0x00016600ff0477ac */ /* 0x000eec0008000800 */
[----:B------:R-:W3:Y:S01]  /*3d50*/  LDC.64 R4, c[0x0][0x890] ;  /* 0x00022400ff047b82 */ /* 0x000ee20000000a00 */
[----:B------:R-:W-:Y:S01]  /*3d60*/  UMOV UR21, 0x400 ;  /* 0x0000040000157882 */ /* 0x000fe20000000000 */
[----:B--2---:R-:W-:-:S02]  /*3d70*/  UIMAD.WIDE.U32 UR6, UR46, UR48, URZ ;  /* 0x000000302e0672a5 */ /* 0x004fc4000f8e00ff */
[----:B----4-:R-:W-:Y:S02]  /*3d80*/  UIMAD.WIDE.U32 UR8, UR39, UR51, URZ ;  /* 0x00000033270872a5 */ /* 0x010fe4000f8e00ff */
[----:B-1----:R-:W-:Y:S02]  /*3d90*/  ULEA UR21, UR10, UR21, 0x18 ;  /* 0x000000150a157291 */ /* 0x002fe4000f8ec0ff */
[----:B------:R-:W-:Y:S02]  /*3da0*/  UPLOP3.LUT UP1, UPT, UPT, UPT, UPT, 0x40, 0x4 ;  /* 0x000000000004789c */ /* 0x000fe40003f2e870 */
[----:B------:R-:W-:Y:S02]  /*3db0*/  UIADD3 UR41, UPT, UPT, UR21, 0x30, URZ ;  /* 0x0000003015297890 */ /* 0x000fe4000fffe0ff */
[----:B------:R-:W-:Y:S02]  /*3dc0*/  UIADD3 UR33, UPT, UPT, UR21, 0x38, URZ ;  /* 0x0000003815217890 */ /* 0x000fe4000fffe0ff */
[----:B------:R-:W-:-:S02]  /*3dd0*/  UIADD3 UR25, UPT, UPT, UR21, 0x40, URZ ;  /* 0x0000004015197890 */ /* 0x000fc4000fffe0ff */
[----:B------:R-:W-:Y:S01]  /*3de0*/  UIADD3 UR17, UPT, UPT, UR21, 0x48, URZ ;  /* 0x0000004815117890 */ /* 0x000fe2000fffe0ff */
[----:B------:R-:W-:Y:S01]  /*3df0*/  UMOV UR6, UR7 ;  /* 0x0000000700067c82 */ /* 0x000fe20008000000 */
[----:B------:R-:W-:Y:S01]  /*3e00*/  UMOV UR47, UR9 ;  /* 0x00000009002f7c82 */ /* 0x000fe20008000000 */
[----:B------:R-:W-:Y:S02]  /*3e10*/  UISETP.GE.AND UP0, UPT, UR45, 0x1, UPT ;  /* 0x000000012d00788c */ /* 0x000fe4000bf06270 */
[----:B------:R-:W-:Y:S01]  /*3e20*/  UISETP.NE.AND UP4, UPT, UR45, 0x1, UPT ;  /* 0x000000012d00788c */ /* 0x000fe2000bf85270 */
[----:B------:R-:W1:Y:S01]  /*3e30*/  LDCU.64 UR22, c[0x0][0xb28] ;  /* 0x00016500ff1677ac */ /* 0x000e620008000a00 */
[----:B------:R-:W-:Y:S02]  /*3e40*/  UISETP.NE.AND UP6, UPT, UR15, 0x1, UPT ;  /* 0x000000010f00788c */ /* 0x000fe4000bfc5270 */
[----:B------:R-:W-:Y:S02]  /*3e50*/  UISETP.NE.AND UP5, UPT, UR50, 0x1, UPT ;  /* 0x000000013200788c */ /* 0x000fe4000bfa5270 */
[----:B------:R-:W-:-:S02]  /*3e60*/  USHF.R.U32.HI UR52, URZ, UR49, UR6 ;  /* 0x00000031ff347299 */ /* 0x000fc40008011606 */
[----:B------:R-:W-:Y:S02]  /*3e70*/  UPRMT UR37, UR10, 0x654, UR41 ;  /* 0x000006540a257896 */ /* 0x000fe40008000029 */
[----:B------:R-:W-:Y:S02]  /*3e80*/  UPRMT UR31, UR10, 0x654, UR33 ;  /* 0x000006540a1f7896 */ /* 0x000fe40008000021 */
[----:B------:R-:W-:Y:S02]  /*3e90*/  UPRMT UR30, UR10, 0x654, UR25 ;  /* 0x000006540a1e7896 */ /* 0x000fe40008000019 */
[----:B------:R-:W-:Y:S02]  /*3ea0*/  UPRMT UR29, UR10, 0x654, UR17 ;  /* 0x000006540a1d7896 */ /* 0x000fe40008000011 */
[----:B---3--:R-:W-:Y:S02]  /*3eb0*/  USHF.R.U32.HI UR47, URZ, UR54, UR47 ;  /* 0x00000036ff2f7299 */ /* 0x008fe4000801162f */
[----:B------:R-:W-:-:S11]  /*3ec0*/  UISETP.NE.AND UP3, UPT, UR4, 0x1, UPT ;  /* 0x000000010400788c */ /* 0x000fd6000bf65270 */
.L_x_86:
[C---:B------:R-:W-:Y:S02]  /*3ed0*/  LEA R12, R14.reuse, UR21, 0x3 ;  /* 0x000000150e0c7c11 */ /* 0x040fe4000f8e18ff */
[----:B------:R-:W-:Y:S02]  /*3ee0*/  SHF.L.U32 R0, R13, 0x1f, RZ ;  /* 0x0000001f0d007819 */ /* 0x000fe400000006ff */
[----:B------:R-:W-:Y:S02]  /*3ef0*/  LEA R8, R14, UR21, 0x4 ;  /* 0x000000150e087c11 */ /* 0x000fe4000f8e20ff */
[----:B--2---:R-:W2:Y:S02]  /*3f00*/  SYNCS.PHASECHK.TRANS64.TRYWAIT P0, [R12+URZ+0x80], R0 ;  /* 0x000080000c0075a7 */ /* 0x004ea400080011ff */
[----:B--2---:R-:W-:Y:S05]  /*3f10*/  @!P0 BRA `(.L_x_72) ;  /* 0x000000a0003c8947 */ /* 0x004fea0003800000 */
.L_x_192:
[----:B------:R-:W3:Y:S01]  /*3f20*/  LDS.128 R8, [R8+0xf0] ;  /* 0x0000f00008087984 */ /* 0x000ee20000000c00 */
[----:B------:R-:W-:Y:S01]  /*3f30*/  UISETP.GE.AND UP0, UPT, UR45, 0x1, UPT ;  /* 0x000000012d00788c */ /* 0x000fe2000bf06270 */
[----:B------:R-:W-:Y:S01]  /*3f40*/  @!PT LDS RZ, [RZ] ;  /* 0x00000000fffff984 */ /* 0x000fe20000000800 */
[----:B------:R-:W-:Y:S01]  /*3f50*/  @!PT LDS RZ, [RZ] ;  /* 0x00000000fffff984 */ /* 0x000fe20000000800 */
[----:B------:R-:W-:Y:S01]  /*3f60*/  @!PT LDS RZ, [RZ] ;  /* 0x00000000fffff984 */ /* 0x000fe20000000800 */
[----:B------:R-:W-:Y:S01]  /*3f70*/  @!PT LDS RZ, [RZ] ;  /* 0x00000000fffff984 */ /* 0x000fe20000000800 */
[----:B------:R4:W-:Y:S06]  /*3f80*/  MEMBAR.ALL.CTA ;  /* 0x0000000000007992 */ /* 0x0009ec0000008000 */
[----:B----4-:R-:W4:Y:S01]  /*3f90*/  FENCE.VIEW.ASYNC.S ;  /* 0x00000000000073c6 */ /* 0x010f220000000000 */
[----:B---3--:R-:W-:Y:S11]  /*3fa0*/  LOP3.LUT P0, RZ, R10, 0x1, RZ, 0xc0, !PT ;  /* 0x000000010aff7812 */ /* 0x008ff6000780c0ff */
[----:B------:R-:W-:Y:S02]  /*3fb0*/  @!UPT UIADD3 URZ, UPT, UPT, URZ, URZ, URZ ;  /* 0x000000fffffff290 */ /* 0x000fe4000fffe0ff */
[----:B----4-:R-:W-:Y:S01]  /*3fc0*/  VOTEU.ANY UP2, P0 ;  /* 0x0000000000ff7886 */ /* 0x010fe20000040100 */
[----:B------:R-:W-:Y:S11]  /*3fd0*/  PLOP3.LUT P0, PT, PT, PT, UP2, 0x80, 0x8 ;  /* 0x000000000008781c */ /* 0x000ff60003f0f028 */
[----:B------:R-:W-:Y:S02]  /*3fe0*/  @!UPT UIADD3 URZ, UPT, UPT, URZ, URZ, URZ ;  /* 0x000000fffffff290 */ /* 0x000fe4000fffe0ff */
[----:B--2---:R-:W-:Y:S02]  /*3ff0*/  @P0 SHF.R.U32.HI R0, RZ, 0x10, R9 ;  /* 0x00000010ff000819 */ /* 0x004fe40000011609 */
[----:B------:R-:W-:Y:S02]  /*4000*/  @P0 MOV R6, R8 ;  /* 0x0000000800060202 */ /* 0x000fe40000000f00 */
[----:B------:R-:W-:Y:S01]  /*4010*/  @P0 R2UR UR4, R0 ;  /* 0x00000000000402ca */ /* 0x000fe200000e0000 */
[----:B------:R-:W-:Y:S01]  /*4020*/  VIADD R0, R12, 0x90 ;  /* 0x000000900c007836 */ /* 0x000fe20000000000 */
[----:B------:R-:W-:Y:S02]  /*4030*/  @P0 LOP3.LUT R8, R9, 0xffff, RZ, 0xc0, !PT ;  /* 0x0000ffff09080812 */ /* 0x000fe400078ec0ff */
[----:B------:R-:W-:Y:S02]  /*4040*/  @P0 R2UR UR6, R6 ;  /* 0x00000000060602ca */ /* 0x000fe400000e0000 */
[----:B------:R-:W-:Y:S02]  /*4050*/  PRMT R0, RZ, 0x654, R0 ;  /* 0x00000654ff007816 */ /* 0x000fe40000000000 */
[----:B------:R-:W-:Y:S02]  /*4060*/  @P0 R2UR UR5, R8 ;  /* 0x00000000080502ca */ /* 0x000fe400000e0000 */
[----:B------:R2:W-:Y:S03]  /*4070*/  SYNCS.ARRIVE.TRANS64.RED.A1T0 RZ, [R0+URZ], RZ ;  /* 0x000000ff00ff79a7 */ /* 0x0005e600081004ff */
[----:B------:R-:W-:Y:S04]  /*4080*/  @UP2 UMOV UR38, UR4 ;  /* 0x0000000400262c82 */ /* 0x000fe80008000000 */
[----:B------:R-:W-:Y:S04]  /*4090*/  @UP2 UMOV UR14, UR6 ;  /* 0x00000006000e2c82 */ /* 0x000fe80008000000 */
[----:B------:R-:W-:Y:S01]  /*40a0*/  @UP2 UMOV UR13, UR5 ;  /* 0x00000005000d2c82 */ /* 0x000fe20008000000 */
[----:B------:R-:W-:Y:S05]  /*40b0*/  BRA.U !UP0, `(.L_x_73) ;  /* 0x0000000108a47547 */ /* 0x000fea000b800000 */
[----:B------:R-:W-:Y:S02]  /*40c0*/  UIMAD.WIDE.U32 UR18, UR13, UR51, URZ ;  /* 0x000000330d1272a5 */ /* 0x000fe4000f8e00ff */
[----:B------:R-:W-:Y:S02]  /*40d0*/  UIMAD.WIDE.U32 UR26, UR14, UR48, URZ ;  /* 0x000000300e1a72a5 */ /* 0x000fe4000f8e00ff */
[----:B------:R-:W-:Y:S02]  /*40e0*/  USEL UR4, UR39, UR47, !UP5 ;  /* 0x0000002f27047287 */ /* 0x000fe4000e800000 */
[----:B------:R-:W-:Y:S02]  /*40f0*/  USEL UR7, UR46, UR52, !UP6 ;  /* 0x000000342e077287 */ /* 0x000fe4000f000000 */
[----:B-1----:R-:W-:Y:S02]  /*4100*/  UIMAD.WIDE.U32 UR8, UR4, UR22, URZ ;  /* 0x00000016040872a5 */ /* 0x002fe4000f8e00ff */
[----:B------:R-:W-:Y:S01]  /*4110*/  UIMAD.WIDE.U32 UR10, UR7, UR22, URZ ;  /* 0x00000016070a72a5 */ /* 0x000fe2000f8e00ff */
[----:B------:R-:W-:Y:S02]  /*4120*/  UMOV UR5, UR19 ;  /* 0x0000001300057c82 */ /* 0x000fe40008000000 */
[----:B------:R-:W-:Y:S03]  /*4130*/  USHF.R.U32.HI UR6, URZ, UR54, UR5 ;  /* 0x00000036ff067299 */ /* 0x000fe60008011605 */
[----:B------:R-:W-:Y:S01]  /*4140*/  UMOV UR5, UR27 ;  /* 0x0000001b00057c82 */ /* 0x000fe20008000000 */
[----:B------:R-:W-:Y:S02]  /*4150*/  USEL UR6, UR13, UR6, !UP5 ;  /* 0x000000060d067287 */ /* 0x000fe4000e800000 */
[----:B------:R-:W-:Y:S03]  /*4160*/  USHF.R.U32.HI UR12, URZ, UR49, UR5 ;  /* 0x00000031ff0c7299 */ /* 0x000fe60008011605 */
[----:B------:R-:W-:Y:S02]  /*4170*/  UMOV UR5, UR9 ;  /* 0x0000000900057c82 */ /* 0x000fe40008000000 */
[----:B------:R-:W-:Y:S03]  /*4180*/  @UP4 USHF.R.U32.HI UR4, URZ, UR23, UR5 ;  /* 0x00000017ff044299 */ /* 0x000fe60008011605 */
[----:B------:R-:W-:Y:S01]  /*4190*/  UMOV UR5, UR11 ;  /* 0x0000000b00057c82 */ /* 0x000fe20008000000 */
[----:B------:R-:W-:Y:S02]  /*41a0*/  UIMAD UR4, UR45, UR4, URZ ;  /* 0x000000042d0472a4 */ /* 0x000fe4000f8e02ff */
[----:B------:R-:W-:Y:S02]  /*41b0*/  @UP4 USHF.R.U32.HI UR7, URZ, UR23, UR5 ;  /* 0x00000017ff074299 */ /* 0x000fe40008011605 */
[----:B------:R-:W-:Y:S02]  /*41c0*/  UIMAD.WIDE.U32 UR10, UR6, UR22, URZ ;  /* 0x00000016060a72a5 */ /* 0x000fe4000f8e00ff */
[----:B------:R-:W-:Y:S02]  /*41d0*/  USEL UR5, UR14, UR12, !UP6 ;  /* 0x0000000c0e057287 */ /* 0x000fe4000f000000 */
[----:B------:R-:W-:Y:S02]  /*41e0*/  UIMAD UR8, UR45, UR7, URZ ;  /* 0x000000072d0872a4 */ /* 0x000fe4000f8e02ff */
[----:B------:R-:W-:Y:S03]  /*41f0*/  UISETP.GE.AND UP0, UPT, UR6, UR4, UPT ;  /* 0x000000040600728c */ /* 0x000fe6000bf06270 */
[----:B------:R-:W-:Y:S01]  /*4200*/  UMOV UR4, UR11 ;  /* 0x0000000b00047c82 */ /* 0x000fe20008000000 */
[----:B------:R-:W-:Y:S02]  /*4210*/  UISETP.GE.OR UP0, UPT, UR5, UR8, UP0 ;  /* 0x000000080500728c */ /* 0x000fe40008706670 */
[----:B------:R-:W-:Y:S02]  /*4220*/  USHF.R.U32.HI UR4, URZ, UR23, UR4 ;  /* 0x00000017ff047299 */ /* 0x000fe40008011604 */
[----:B------:R-:W-:Y:S02]  /*4230*/  UIMAD.WIDE.U32 UR8, UR5, UR22, URZ ;  /* 0x00000016050872a5 */ /* 0x000fe4000f8e00ff */
[----:B------:R-:W-:Y:S04]  /*4240*/  USEL UR10, UR6, UR4, !UP4 ;  /* 0x00000004060a7287 */ /* 0x000fe8000e000000 */
[----:B------:R-:W-:Y:S01]  /*4250*/  UIADD3 UR11, UPT, UPT, -UR10, URZ, URZ ;  /* 0x000000ff0a0b7290 */ /* 0x000fe2000fffe1ff */
[----:B------:R-:W-:Y:S02]  /*4260*/  @!UP0 UMOV UR4, UR9 ;  /* 0x0000000900048c82 */ /* 0x000fe40008000000 */
[----:B------:R-:W-:Y:S02]  /*4270*/  @!UP0 USHF.R.U32.HI UR4, URZ, UR23, UR4 ;  /* 0x00000017ff048299 */ /* 0x000fe40008011604 */
[----:B------:R-:W-:Y:S02]  /*4280*/  UIMAD UR8, UR45, UR11, UR6 ;  /* 0x0000000b2d0872a4 */ /* 0x000fe4000f8e0206 */
[----:B------:R-:W-:Y:S04]  /*4290*/  @!UP0 USEL UR4, UR5, UR4, !UP4 ;  /* 0x0000000405048287 */ /* 0x000fe8000e000000 */
[----:B------:R-:W-:Y:S02]  /*42a0*/  @!UP0 UIMAD UR7, UR7, UR8, UR4 ;  /* 0x00000008070782a4 */ /* 0x000fe4000f8e0204 */
[----:B------:R-:W-:Y:S02]  /*42b0*/  @!UP0 UIADD3 UR9, UPT, UPT, UR10, -UR4, URZ ;  /* 0x800000040a098290 */ /* 0x000fe4000fffe0ff */
[----:B------:R-:W-:Y:S02]  /*42c0*/  UIADD3 UR8, UPT, UPT, -UR6, URZ, URZ ;  /* 0x000000ff06087290 */ /* 0x000fe4000fffe1ff */
[----:B------:R-:W-:Y:S02]  /*42d0*/  UIADD3 UR4, UPT, UPT, -UR5, URZ, URZ ;  /* 0x000000ff05047290 */ /* 0x000fe4000fffe1ff */
[----:B------:R-:W-:Y:S03]  /*42e0*/  @!UP0 UIMAD UR6, UR9, UR45, UR5 ;  /* 0x0000002d090682a4 */ /* 0x000fe6000f8e0205 */
[----:B------:R-:W-:Y:S01]  /*42f0*/  @!UP0 UMOV UR5, UR7 ;  /* 0x0000000700058c82 */ /* 0x000fe20008000000 */
[----:B------:R-:W-:Y:S02]  /*4300*/  UIMAD UR7, UR15, UR4, UR14 ;  /* 0x000000040f0772a4 */ /* 0x000fe4000f8e020e */
[----:B------:R-:W-:Y:S02]  /*4310*/  UIMAD UR4, UR50, UR8, UR13 ;  /* 0x00000008320472a4 */ /* 0x000fe4000f8e020d */
[----:B------:R-:W-:Y:S02]  /*4320*/  UIMAD UR14, UR5, UR15, UR7 ;  /* 0x0000000f050e72a4 */ /* 0x000fe4000f8e0207 */
[----:B------:R-:W-:Y:S11]  /*4330*/  UIMAD UR13, UR6, UR50, UR4 ;  /* 0x00000032060d72a4 */ /* 0x000ff6000f8e0204 */
[----:B------:R-:W-:Y:S01]  /*4340*/  @!UPT UIADD3 URZ, UPT, UPT, URZ, URZ, URZ ;  /* 0x000000fffffff290 */ /* 0x000fe2000fffe0ff */
.L_x_73:
[----:B------:R-:W3:Y:S01]  /*4350*/  @!UP3 LDCU.128 UR8, c[0x0][0xb10] ;  /* 0x00016200ff08b7ac */ /* 0x000ee20008000c00 */
[----:B------:R-:W-:Y:S01]  /*4360*/  IMAD.MOV.U32 R10, RZ, RZ, 0x1 ;  /* 0x00000001ff0a7424 */ /* 0x000fe200078e00ff */
[C---:B------:R-:W-:Y:S02]  /*4370*/  ISETP.NE.U32.AND P1, PT, R4.reuse, RZ, PT ;  /* 0x000000ff0400720c */ /* 0x040fe40003f25070 */
[----:B------:R-:W-:Y:S02]  /*4380*/  ISETP.NE.U32.AND P0, PT, R4, RZ, PT ;  /* 0x000000ff0400720c */ /* 0x000fe40003f05070 */
[C---:B------:R-:W-:Y:S01]  /*4390*/  ISETP.NE.AND.EX P1, PT, R5.reuse, RZ, PT, P1 ;  /* 0x000000ff0500720c */ /* 0x040fe20003f25310 */
[----:B------:R-:W4:Y:S01]  /*43a0*/  @!UP3 LDCU UR5, c[0x0][0xb0c] ;  /* 0x00016180ff05b7ac */ /* 0x000f220008000800 */
[----:B------:R-:W-:Y:S02]  /*43b0*/  ISETP.NE.AND.EX P0, PT, R5, RZ, PT, P0 ;  /* 0x000000ff0500720c */ /* 0x000fe40003f05300 */
[----:B------:R-:W-:Y:S01]  /*43c0*/  SHF.L.U32 R10, R10, 0x1f, RZ ;  /* 0x0000001f0a0a7819 */ /* 0x000fe200000006ff */
[----:B------:R-:W-:Y:S02]  /*43d0*/  USHF.L.U32 UR43, UR16, 0x7, URZ ;  /* 0x00000007102b7899 */ /* 0x000fe400080006ff */
[----:B------:R-:W-:Y:S02]  /*43e0*/  USHF.L.U32 UR42, UR20, 0x8, URZ ;  /* 0x00000008142a7899 */ /* 0x000fe400080006ff */
[----:B---3--:R-:W-:Y:S07]  /*43f0*/  UIMAD.WIDE.U32 UR6, UR14, UR8, URZ ;  /* 0x000000080e0672a5 */ /* 0x008fee000f8e00ff */
[----:B------:R-:W-:Y:S01]  /*4400*/  @!UP3 UMOV UR4, UR7 ;  /* 0x000000070004bc82 */ /* 0x000fe20008000000 */
[----:B----4-:R-:W-:Y:S02]  /*4410*/  @!UP3 UISETP.NE.AND UP0, UPT, UR5, 0x1, UPT ;  /* 0x000000010500b88c */ /* 0x010fe4000bf05270 */
[----:B------:R-:W-:Y:S02]  /*4420*/  @!UP3 USHF.R.U32.HI UR4, URZ, UR9, UR4 ;  /* 0x00000009ff04b299 */ /* 0x000fe40008011604 */
[----:B------:R-:W-:Y:S02]  /*4430*/  UIMAD.WIDE.U32 UR6, UR13, UR11, URZ ;  /* 0x0000000b0d0672a5 */ /* 0x000fe4000f8e00ff */
[----:B------:R-:W-:Y:S02]  /*4440*/  @!UP3 USEL UR8, UR14, UR4, !UP0 ;  /* 0x000000040e08b287 */ /* 0x000fe4000c000000 */
[----:B------:R-:W-:Y:S03]  /*4450*/  @!UP3 UISETP.NE.AND UP0, UPT, UR10, 0x1, UPT ;  /* 0x000000010a00b88c */ /* 0x000fe6000bf05270 */
[----:B------:R-:W-:Y:S02]  /*4460*/  @!UP3 UMOV UR6, UR7 ;  /* 0x000000070006bc82 */ /* 0x000fe40008000000 */
[----:B------:R-:W3:Y:S02]  /*4470*/  @!UP3 LDCU UR4, c[0x0][0xb20] ;  /* 0x00016400ff04b7ac */ /* 0x000ee40008000800 */
[----:B---3--:R-:W-:Y:S04]  /*4480*/  @!UP3 USHF.R.U32.HI UR6, URZ, UR4, UR6 ;  /* 0x00000004ff06b299 */ /* 0x008fe80008011606 */
[----:B------:R-:W-:Y:S04]  /*4490*/  @!UP3 USEL UR6, UR13, UR6, !UP0 ;  /* 0x000000060d06b287 */ /* 0x000fe8000c000000 */
[----:B------:R-:W-:Y:S02]  /*44a0*/  @!UP3 UIADD3 UR4, UPT, UPT, -UR8, UR6, URZ ;  /* 0x000000060804b290 */ /* 0x000fe4000fffe1ff */
[----:B------:R-:W-:Y:S02]  /*44b0*/  @!UP3 UIADD3 UR6, UPT, UPT, UR8, -UR6, URZ ;  /* 0x800000060806b290 */ /* 0x000fe4000fffe0ff */
[----:B------:R-:W-:Y:S02]  /*44c0*/  @!UP3 UIMAD UR14, UR4, UR5, UR14 ;  /* 0x00000005040eb2a4 */ /* 0x000fe4000f8e020e */
[----:B------:R-:W-:Y:S01]  /*44d0*/  @!UP3 UIMAD UR13, UR6, UR10, UR13 ;  /* 0x0000000a060db2a4 */ /* 0x000fe2000f8e020d */
[----:B------:R-:W-:Y:S11]  /*44e0*/  BRA.U UP1, `(.L_x_74) ;  /* 0x0000000101107547 */ /* 0x000ff6000b800000 */
[----:B------:R-:W-:Y:S04]  /*44f0*/  MOV R6, UR53 ;  /* 0x0000003500067c02 */ /* 0x000fe80008000f00 */
[----:B------:R-:W-:Y:S04]  /*4500*/  SHF.L.U32 R6, R6, 0x1f, RZ ;  /* 0x0000001f06067819 */ /* 0x000fe800000006ff */
[----:B------:R-:W3:Y:S02]  /*4510*/  SYNCS.PHASECHK.TRANS64.TRYWAIT P2, [UR21+0x78], R6 ;  /* 0x00007806ff0075a7 */ /* 0x000ee40008041115 */
[----:B---3--:R-:W-:Y:S05]  /*4520*/  @!P2 BRA `(.L_x_75) ;  /* 0x0000009800cca947 */ /* 0x008fea0003800000 */
.L_x_74:
[----:B------:R-:W-:Y:S05]  /*4530*/  @!P1 BRA `(.L_x_76) ;  /* 0x0000000000309947 */ /* 0x000fea0003800000 */
[----:B------:R-:W-:Y:S01]  /*4540*/  ISETP.NE.U32.AND P1, PT, R2, RZ, PT ;  /* 0x000000ff0200720c */ /* 0x000fe20003f25070 */
[----:B------:R-:W3:Y:S01]  /*4550*/  LDCU.64 UR4, c[0x0][0x358] ;  /* 0x00006b00ff0477ac */ /* 0x000ee20008000a00 */
[----:B------:R-:W-:Y:S02]  /*4560*/  IMAD.MOV.U32 R86, RZ, RZ, 0x1 ;  /* 0x00000001ff567424 */ /* 0x000fe400078e00ff */
[----:B------:R-:W-:Y:S11]  /*4570*/  ISETP.NE.AND.EX P1, PT, R3, RZ, PT, P1 ;  /* 0x000000ff0300720c */ /* 0x000ff60003f25310 */
[----:B------:R-:W-:Y:S02]  /*4580*/  @!UPT UIADD3 URZ, UPT, UPT, URZ, URZ, URZ ;  /* 0x000000fffffff290 */ /* 0x000fe4000fffe0ff */
[----:B------:R-:W4:Y:S01]  /*4590*/  @P1 LDC.64 R8, c[0x0][0x888] ;  /* 0x00022200ff081b82 */ /* 0x000f220000000a00 */
[----:B--2---:R-:W-:Y:S04]  /*45a0*/  @P1 IMAD R0, R4, UR36, RZ ;  /* 0x0000002404001c24 */ /* 0x004fe8000f8e02ff */
[----:B----4-:R-:W-:Y:S04]  /*45b0*/  @P1 IMAD.WIDE R8, R0, 0x4, R8 ;  /* 0x0000000400081825 */ /* 0x010fe800078e0208 */
[----:B------:R-:W-:Y:S01]  /*45c0*/  HFMA2 R0, -RZ, RZ, 0, 5.9604644775390625e-08 ;  /* 0x00000001ff007431 */ /* 0x000fe200000001ff */
[----:B---3-5:R3:W5:Y:S04]  /*45d0*/  @P1 LDG.E R45, desc[UR4][R8.64] ;  /* 0x00000004082d1981 */ /* 0x028768000c1e1900 */
[----:B------:R-:W-:Y:S01]  /*45e0*/  @!P1 PRMT R86, R0, 0x7610, R86 ;  /* 0x0000761000569816 */ /* 0x000fe20000000056 */
[----:B---3--:R-:W4:Y:S06]  /*45f0*/  @!P1 LDC R45, c[0x0][0x880] ;  /* 0x00022000ff2d9b82 */ /* 0x008f2c0000000800 */
.L_x_76:
[----:B----45:R-:W-:Y:S01]  /*4600*/  @!P0 FSETP.EQ.AND P1, PT, R45, RZ, PT ;  /* 0x000000ff2d00820b */ /* 0x030fe20003f22000 */
[----:B------:R-:W-:Y:S01]  /*4610*/  @!UPT UIADD3 URZ, UPT, UPT, URZ, URZ, URZ ;  /* 0x000000fffffff290 */ /* 0x000fe2000fffe0ff */
[----:B------:R-:W-:Y:S11]  /*4620*/  @!P0 BRA `(.L_x_77) ;  /* 0x0000000000188947 */ /* 0x000ff60003800000 */
[----:B------:R-:W-:Y:S02]  /*4630*/  LOP3.LUT P0, RZ, R86, 0xff, RZ, 0xc0, !PT ;  /* 0x000000ff56ff7812 */ /* 0x000fe4000780c0ff */
[----:B------:R-:W-:Y:S04]  /*4640*/  ISETP.NE.U32.AND P1, PT, R2, RZ, PT ;  /* 0x000000ff0200720c */ /* 0x000fe80003f25070 */
[----:B------:R-:W-:Y:S04]  /*4650*/  ISETP.NE.AND.EX P1, PT, R3, RZ, PT, P1 ;  /* 0x000000ff0300720c */ /* 0x000fe80003f25310 */
[----:B------:R-:W-:Y:S03]  /*4660*/  PLOP3.LUT P1, PT, P1, PT, PT, 0x8, 0x80 ;  /* 0x000000000080781c */ /* 0x000fe60000f2e170 */
[----:B------:R-:W-:Y:S11]  /*4670*/  @P0 FSETP.EQ.AND P1, PT, R45, RZ, PT ;  /* 0x000000ff2d00020b */ /* 0x000ff60003f22000 */
[----:B------:R-:W-:Y:S02]  /*4680*/  @!UPT UIADD3 URZ, UPT, UPT, URZ, URZ, URZ ;  /* 0x000000fffffff290 */ /* 0x000fe4000fffe0ff */
.L_x_77:
[----:B------:R-:W3:Y:S01]  /*4690*/  SYNCS.PHASECHK.TRANS64.TRYWAIT P2, [UR21+0x50], R10 ;  /* 0x0000500aff0075a7 */ /* 0x000ee20008041115 */
[----:B------:R-:W-:Y:S04]  /*46a0*/  ELECT P0, URZ, PT ;  /* 0x0000000000ff782f */ /* 0x000fe80003800000 */
[----:B------:R-:W-:Y:S11]  /*46b0*/  PLOP3.LUT P1, PT, P1, P0, PT, 0xf2, 0x2f ;  /* 0x00000000002f781c */ /* 0x000ff60000f21e72 */
[----:B------:R-:W-:Y:S02]  /*46c0*/  @!UPT UIADD3 URZ, UPT, UPT, URZ, URZ, URZ ;  /* 0x000000fffffff290 */ /* 0x000fe4000fffe0ff */
[----:B------:R-:W-:Y:S05]  /*46d0*/  @!P1 IADD3 R8, P0, PT, R16, 0x580, RZ ;  /* 0x0000058010089810 */ /* 0x000fea0007f1e0ff */
[----:B--2---:R-:W-:Y:S01]  /*46e0*/  @!P1 IMAD.X R6, RZ, RZ, R17, P0 ;  /* 0x000000ffff069224 */ /* 0x004fe200000e0611 */
[----:B---3--:R-:W-:Y:S07]  /*46f0*/  @!P2 BRA `(.L_x_78) ;  /* 0x000000980070a947 */ /* 0x008fee0003800000 */
.L_x_195:
[----:B------:R-:W-:Y:S01]  /*4700*/  @!P1 R2UR UR5, R8 ;  /* 0x00000000080592ca */ /* 0x000fe200000e0000 */
[----:B------:R-:W-:Y:S01]  /*4710*/  VOTEU.ALL UP0, P1 ;  /* 0x0000000000ff7886 */ /* 0x000fe20000800000 */
[----:B------:R-:W-:Y:S01]  /*4720*/  @!P1 R2UR UR4, R6 ;  /* 0x00000000060492ca */ /* 0x000fe200000e0000 */
[----:B--2---:R-:W-:Y:S01]  /*4730*/  @!P1 IMAD.MOV.U32 R0, RZ, RZ, 0x4000 ;  /* 0x00004000ff009424 */ /* 0x004fe200078e00ff */
[----:B------:R-:W-:Y:S01]  /*4740*/  UMOV UR6, 0x0 ;  /* 0x0000000000067882 */ /* 0x000fe20000000000 */
[----:B------:R-:W-:Y:S01]  /*4750*/  UMOV UR7, 0x10000000 ;  /* 0x1000000000077882 */ /* 0x000fe20000000000 */
[----:B------:R-:W-:Y:S01]  /*4760*/  @!UP0 UIADD3 UR40, UPT, UPT, UR21, 0x400, URZ ;  /* 0x0000040015288890 */ /* 0x000fe2000fffe0ff */
[----:B------:R-:W-:Y:S01]  /*4770*/  VOTEU.ALL UP0, P1 ;  /* 0x0000000000ff7886 */ /* 0x000fe20000800000 */
[----:B------:R-:W-:Y:S05]  /*4780*/  UMOV UR44, UR36 ;  /* 0x00000024002c7c82 */ /* 0x000fea0008000000 */
[----:B------:R-:W-:Y:S02]  /*4790*/  IMAD.U32 R8, RZ, RZ, UR5 ;  /* 0x00000005ff087e24 */ /* 0x000fe4000f8e00ff */
[----:B------:R-:W-:Y:S03]  /*47a0*/  IMAD.U32 R9, RZ, RZ, UR4 ;  /* 0x00000004ff097e24 */ /* 0x000fe6000f8e00ff */
[----:B------:R-:W-:Y:S02]  /*47b0*/  @!P1 R2UR UR4, R8 ;  /* 0x00000000080492ca */ /* 0x000fe400000e0000 */
[----:B------:R-:W-:Y:S02]  /*47c0*/  @!P1 R2UR UR5, R9 ;  /* 0x00000000090592ca */ /* 0x000fe400000e0000 */
[----:B------:R-:W-:Y:S05]  /*47d0*/  @!P1 IADD3 R8, P0, PT, R16, 0x580, RZ ;  /* 0x0000058010089810 */ /* 0x000fea0007f1e0ff */
[----:B------:R-:W-:Y:S06]  /*47e0*/  @!P1 IMAD.X R6, RZ, RZ, R17, P0 ;  /* 0x000000ffff069224 */ /* 0x000fec00000e0611 */
[----:B------:R2:W-:Y:S01]  /*47f0*/  @!UP0 UTMALDG.3D [UR40], [UR4], desc[UR6] ;  /* 0x00000628040085b4 */ /* 0x0005e20008011000 */
[----:B------:R2:W-:Y:S01]  /*4800*/  @!P1 SYNCS.ARRIVE.TRANS64.RED.A0TR RZ, [UR21+0x30], R0 ;  /* 0x00003000ffff99a7 */ /* 0x0005e20008300415 */
[----:B------:R-:W-:Y:S01]  /*4810*/  SYNCS.ARRIVE.TRANS64.RED.A1T0 RZ, [UR37], RZ ;  /* 0x000000ffffff79a7 */ /* 0x000fe20008100425 */
[----:B------:R-:W3:Y:S02]  /*4820*/  SYNCS.PHASECHK.TRANS64.TRYWAIT P2, [UR21+0x58], R10 ;  /* 0x0000580aff0075a7 */ /* 0x000ee40008041115 */
[----:B--23--:R-:W-:Y:S05]  /*4830*/  @!P2 BRA `(.L_x_79) ;  /* 0x000000980038a947 */ /* 0x00cfea0003800000 */
.L_x_197:
[----:B------:R-:W-:Y:S01]  /*4840*/  @!P1 R2UR UR5, R8 ;  /* 0x00000000080592ca */ /* 0x000fe200000e0000 */
[----:B------:R-:W-:Y:S01]  /*4850*/  VOTEU.ALL UP0, P1 ;  /* 0x0000000000ff7886 */ /* 0x000fe20000800000 */
[----:B------:R-:W-:Y:S01]  /*4860*/  @!P1 R2UR UR4, R6 ;  /* 0x00000000060492ca */ /* 0x000fe200000e0000 */
[----:B--2---:R-:W-:Y:S01]  /*4870*/  @!P1 IMAD.MOV.U32 R0, RZ, RZ, 0x4000 ;  /* 0x00004000ff009424 */ /* 0x004fe200078e00ff */
[----:B------:R-:W-:Y:S01]  /*4880*/  UMOV UR6, 0x0 ;  /* 0x0000000000067882 */ /* 0x000fe20000000000 */
[----:B------:R-:W-:Y:S01]  /*4890*/  UMOV UR7, 0x10000000 ;  /* 0x1000000000077882 */ /* 0x000fe20000000000 */
[----:B------:R-:W-:Y:S02]  /*48a0*/  @!UP0 UIADD3 UR34, UPT, UPT, UR42, 0x20, URZ ;  /* 0x000000202a228890 */ /* 0x000fe4000fffe0ff */
[----:B------:R-:W-:Y:S01]  /*48b0*/  @!UP0 UIADD3 UR32, UPT, UPT, UR21, 0x4400, URZ ;  /* 0x0000440015208890 */ /* 0x000fe2000fffe0ff */
[----:B------:R-:W-:Y:S01]  /*48c0*/  VOTEU.ALL UP0, P1 ;  /* 0x0000000000ff7886 */ /* 0x000fe20000800000 */
[----:B------:R-:W-:Y:S03]  /*48d0*/  UMOV UR35, UR43 ;  /* 0x0000002b00237c82 */ /* 0x000fe60008000000 */
        /* <DEDUP_REMOVED lines=11> */
.L_x_199:
        /* <DEDUP_REMOVED lines=9> */
[----:B------:R-:W-:Y:S01]  /*4a20*/  UMOV UR27, UR43 ;  /* 0x0000002b001b7c82 */ /* 0x000fe20008000000 */
[----:B------:R-:W-:Y:S02]  /*4a30*/  UMOV UR28, UR36 ;  /* 0x00000024001c7c82 */ /* 0x000fe40008000000 */
        /* <DEDUP_REMOVED lines=11> */
.L_x_201:
        /* <DEDUP_REMOVED lines=15> */
[----:B------:R-:W-:Y:S02]  /*4be0*/  SHF.L.U32 R9, RZ, 0x1f, RZ ;  /* 0x0000001fff097819 */ /* 0x000fe400000006ff */
[----:B------:R-:W-:Y:S05]  /*4bf0*/  @!P1 IADD3 R8, P0, PT, R16, 0x580, RZ ;  /* 0x0000058010089810 */ /* 0x000fea0007f1e0ff */
[----:B------:R-:W-:Y:S04]  /*4c00*/  @!P1 IMAD.X R6, RZ, RZ, R17, P0 ;  /* 0x000000ffff069224 */ /* 0x000fe800000e0611 */
[----:B------:R2:W-:Y:S01]  /*4c10*/  @!UP0 UTMALDG.3D [UR16], [UR4], desc[UR6] ;  /* 0x00000610040085b4 */ /* 0x0005e20008011000 */
[----:B------:R2:W-:Y:S01]  /*4c20*/  @!P1 SYNCS.ARRIVE.TRANS64.RED.A0TR RZ, [UR21+0x48], R0 ;  /* 0x00004800ffff99a7 */ /* 0x0005e20008300415 */
[----:B------:R-:W-:Y:S01]  /*4c30*/  SYNCS.ARRIVE.TRANS64.RED.A1T0 RZ, [UR29], RZ ;  /* 0x000000ffffff79a7 */ /* 0x000fe2000810041d */
[----:B------:R-:W3:Y:S02]  /*4c40*/  SYNCS.PHASECHK.TRANS64.TRYWAIT P2, [UR21+0x50], R9 ;  /* 0x00005009ff0075a7 */ /* 0x000ee40008041115 */
[----:B--23--:R-:W-:Y:S05]  /*4c50*/  @!P2 BRA `(.L_x_82) ;  /* 0x000000940078a947 */ /* 0x00cfea0003800000 */
.L_x_203:
[----:B------:R-:W-:Y:S01]  /*4c60*/  @!P1 R2UR UR5, R8 ;  /* 0x00000000080592ca */ /* 0x000fe200000e0000 */
[----:B------:R-:W-:Y:S01]  /*4c70*/  VOTEU.ALL UP0, P1 ;  /* 0x0000000000ff7886 */ /* 0x000fe20000800000 */
[----:B------:R-:W-:Y:S01]  /*4c80*/  @!P1 R2UR UR4, R6 ;  /* 0x00000000060492ca */ /* 0x000fe200000e0000 */
[----:B--2---:R-:W-:Y:S01]  /*4c90*/  @!P1 IMAD.MOV.U32 R0, RZ, RZ, 0x4000 ;  /* 0x00004000ff009424 */ /* 0x004fe200078e00ff */
[----:B------:R-:W-:Y:S01]  /*4ca0*/  UMOV UR6, 0x0 ;  /* 0x0000000000067882 */ /* 0x000fe20000000000 */
[----:B------:R-:W-:Y:S01]  /*4cb0*/  UMOV UR7, 0x10000000 ;  /* 0x1000000000077882 */ /* 0x000fe20000000000 */
[----:B------:R-:W-:Y:S01]  /*4cc0*/  @!UP0 UIADD3 UR10, UPT, UPT, UR42, 0x80, URZ ;  /* 0x000000802a0a8890 */ /* 0x000fe2000fffe0ff */
[----:B------:R-:W-:Y:S01]  /*4cd0*/  @!P1 IADD3 R8, P0, PT, R16, 0x580, RZ ;  /* 0x0000058010089810 */ /* 0x000fe20007f1e0ff */
[----:B------:R-:W-:Y:S01]  /*4ce0*/  @!UP0 UIADD3 UR8, UPT, UPT, UR21, 0x400, URZ ;  /* 0x0000040015088890 */ /* 0x000fe2000fffe0ff */
[----:B------:R-:W-:Y:S01]  /*4cf0*/  VOTEU.ALL UP0, P1 ;  /* 0x0000000000ff7886 */ /* 0x000fe20000800000 */
[----:B------:R-:W-:Y:S01]  /*4d00*/  UMOV UR9, UR41 ;  /* 0x0000002900097c82 */ /* 0x000fe20008000000 */
[----:B------:R-:W-:Y:S02]  /*4d10*/  UMOV UR11, UR43 ;  /* 0x0000002b000b7c82 */ /* 0x000fe40008000000 */
[----:B------:R-:W-:Y:S01]  /*4d20*/  IMAD.U32 R18, RZ, RZ, UR5 ;  /* 0x00000005ff127e24 */ /* 0x000fe2000f8e00ff */
[----:B------:R-:W-:Y:S01]  /*4d30*/  UMOV UR12, UR36 ;  /* 0x00000024000c7c82 */ /* 0x000fe20008000000 */
[----:B------:R-:W-:Y:S02]  /*4d40*/  IMAD.U32 R19, RZ, RZ, UR4 ;  /* 0x00000004ff137e24 */ /* 0x000fe4000f8e00ff */
[----:B------:R-:W-:Y:S01]  /*4d50*/  @!P1 IMAD.X R6, RZ, RZ, R17, P0 ;  /* 0x000000ffff069224 */ /* 0x000fe200000e0611 */
[----:B------:R-:W-:Y:S02]  /*4d60*/  @!P1 R2UR UR4, R18 ;  /* 0x00000000120492ca */ /* 0x000fe400000e0000 */
[----:B------:R-:W-:Y:S11]  /*4d70*/  @!P1 R2UR UR5, R19 ;  /* 0x00000000130592ca */ /* 0x000ff600000e0000 */
[----:B------:R-:W-:Y:S02]  /*4d80*/  @!UPT UIADD3 URZ, UPT, UPT, URZ, URZ, URZ ;  /* 0x000000fffffff290 */ /* 0x000fe4000fffe0ff */
[----:B------:R2:W-:Y:S01]  /*4d90*/  @!UP0 UTMALDG.3D [UR8], [UR4], desc[UR6] ;  /* 0x00000608040085b4 */ /* 0x0005e20008011000 */
[----:B------:R2:W-:Y:S01]  /*4da0*/  @!P1 SYNCS.ARRIVE.TRANS64.RED.A0TR RZ, [UR21+0x30], R0 ;  /* 0x00003000ffff99a7 */ /* 0x0005e20008300415 */
[----:B------:R-:W-:Y:S01]  /*4db0*/  SYNCS.ARRIVE.TRANS64.RED.A1T0 RZ, [UR37], RZ ;  /* 0x000000ffffff79a7 */ /* 0x000fe20008100425 */
[----:B------:R-:W3:Y:S02]  /*4dc0*/  SYNCS.PHASECHK.TRANS64.TRYWAIT P2, [UR21+0x58], R9 ;  /* 0x00005809ff0075a7 */ /* 0x000ee40008041115 */
[----:B--23--:R-:W-:Y:S05]  /*4dd0*/  @!P2 BRA `(.L_x_83) ;  /* 0x000000940030a947 */ /* 0x00cfea0003800000 */
.L_x_205:
        /* <DEDUP_REMOVED lines=24> */
.L_x_207:
[----:B------:R-:W-:Y:S01]  /*4f60*/  @!P1 R2UR UR5, R8 ;  /* 0x00000000080592ca */ /* 0x000fe200000e0000 */
[----:B------:R-:W-:Y:S01]  /*4f70*/  VOTEU.ALL UP0, P1 ;  /* 0x0000000000ff7886 */ /* 0x000fe20000800000 */
[----:B------:R-:W-:Y:S01]  /*4f80*/  @!P1 R2UR UR4, R6 ;  /* 0x00000000060492ca */ /* 0x000fe200000e0000 */
[----:B--2---:R-:W-:Y:S01]  /*4f90*/  @!P1 IMAD.MOV.U32 R0, RZ, RZ, 0x4000 ;  /* 0x00004000ff009424 */ /* 0x004fe200078e00ff */
[----:B------:R-:W-:Y:S01]  /*4fa0*/  UMOV UR6, 0x0 ;  /* 0x0000000000067882 */ /* 0x000fe20000000000 */
[----:B------:R-:W-:Y:S01]  /*4fb0*/  UMOV UR7, 0x10000000 ;  /* 0x1000000000077882 */ /* 0x000fe20000000000 */
[----:B------:R-:W-:Y:S01]  /*4fc0*/  @!UP0 UIADD3 UR10, UPT, UPT, UR42, 0xc0, URZ ;  /* 0x000000c02a0a8890 */ /* 0x000fe2000fffe0ff */
[----:B------:R-:W-:Y:S01]  /*4fd0*/  VIADD R14, R14, 0x1 ;  /* 0x000000010e0e7836 */ /* 0x000fe20000000000 */
[----:B------:R-:W-:Y:S01]  /*4fe0*/  @!UP0 UIADD3 UR8, UPT, UPT, UR21, 0x8400, URZ ;  /* 0x0000840015088890 */ /* 0x000fe2000fffe0ff */
[----:B------:R-:W-:Y:S01]  /*4ff0*/  VOTEU.ALL UP0, P1 ;  /* 0x0000000000ff7886 */ /* 0x000fe20000800000 */
[----:B------:R-:W-:Y:S01]  /*5000*/  UMOV UR9, UR25 ;  /* 0x0000001900097c82 */ /* 0x000fe20008000000 */
[----:B------:R-:W-:Y:S02]  /*5010*/  UMOV UR11, UR43 ;  /* 0x0000002b000b7c82 */ /* 0x000fe40008000000 */
[----:B------:R-:W-:Y:S01]  /*5020*/  IMAD.U32 R18, RZ, RZ, UR5 ;  /* 0x00000005ff127e24 */ /* 0x000fe2000f8e00ff */
[----:B------:R-:W-:Y:S01]  /*5030*/  UMOV UR12, UR36 ;  /* 0x00000024000c7c82 */ /* 0x000fe20008000000 */
[----:B------:R-:W-:Y:S03]  /*5040*/  IMAD.U32 R19, RZ, RZ, UR4 ;  /* 0x00000004ff137e24 */ /* 0x000fe6000f8e00ff */
        /* <DEDUP_REMOVED lines=8> */
.L_x_209:
[----:B------:R-:W-:Y:S01]  /*50d0*/  @!P1 IADD3 R6, P0, PT, R16, 0x580, RZ ;  /* 0x0000058010069810 */ /* 0x000fe20007f1e0ff */
[----:B------:R-:W-:Y:S01]  /*50e0*/  VOTEU.ALL UP0, P1 ;  /* 0x0000000000ff7886 */ /* 0x000fe20000800000 */
[----:B------:R-:W-:Y:S01]  /*50f0*/  UMOV UR6, 0x0 ;  /* 0x0000000000067882 */ /* 0x000fe20000000000 */
[----:B------:R-:W-:Y:S01]  /*5100*/  UMOV UR7, 0x10000000 ;  /* 0x1000000000077882 */ /* 0x000fe20000000000 */
[----:B------:R-:W-:Y:S01]  /*5110*/  @!P1 R2UR UR5, R6 ;  /* 0x00000000060592ca */ /* 0x000fe200000e0000 */
[----:B--2---:R-:W-:Y:S01]  /*5120*/  @!P1 IMAD.X R0, RZ, RZ, R17, P0 ;  /* 0x000000ffff009224 */ /* 0x004fe200000e0611 */
[----:B------:R-:W-:Y:S01]  /*5130*/  @!UP0 UIADD3 UR10, UPT, UPT, UR42, 0xe0, URZ ;  /* 0x000000e02a0a8890 */ /* 0x000fe2000fffe0ff */
[----:B------:R-:W-:Y:S01]  /*5140*/  R2UR UR18, R88 ;  /* 0x00000000581272ca */ /* 0x000fe200000e0000 */
[----:B------:R-:W-:Y:S01]  /*5150*/  @!UP0 UIADD3 UR8, UPT, UPT, UR21, 0xc400, URZ ;  /* 0x0000c40015088890 */ /* 0x000fe2000fffe0ff */
[----:B------:R-:W-:Y:S01]  /*5160*/  R2UR UR16, R89 ;  /* 0x00000000591072ca */ /* 0x000fe200000e0000 */
[----:B------:R-:W-:Y:S01]  /*5170*/  VOTEU.ALL UP0, P1 ;  /* 0x0000000000ff7886 */ /* 0x000fe20000800000 */
[----:B------:R-:W-:Y:S01]  /*5180*/  @!P1 R2UR UR4, R0 ;  /* 0x00000000000492ca */ /* 0x000fe200000e0000 */
[----:B------:R-:W-:Y:S01]  /*5190*/  UMOV UR9, UR17 ;  /* 0x0000001100097c82 */ /* 0x000fe20008000000 */
[----:B------:R-:W-:Y:S01]  /*51a0*/  UMOV UR11, UR43 ;  /* 0x0000002b000b7c82 */ /* 0x000fe20008000000 */
[----:B------:R-:W-:Y:S01]  /*51b0*/  UMOV UR12, UR36 ;  /* 0x00000024000c7c82 */ /* 0x000fe20008000000 */
[C---:B------:R-:W-:Y:S01]  /*51c0*/  ISETP.NE.AND P0, PT, R14.reuse, 0x2, PT ;  /* 0x000000020e00780c */ /* 0x040fe20003f05270 */
[----:B------:R-:W-:Y:S01]  /*51d0*/  UPLOP3.LUT UP1, UPT, UPT, UPT, UPT, 0x80, 0x8 ;  /* 0x000000000008789c */ /* 0x000fe20003f2f070 */
[----:B------:R-:W-:Y:S01]  /*51e0*/  IMAD.U32 R8, RZ, RZ, UR5 ;  /* 0x00000005ff087e24 */ /* 0x000fe2000f8e00ff */
[----:B------:R-:W-:Y:S01]  /*51f0*/  UMOV UR36, UR38 ;  /* 0x0000002600247c82 */ /* 0x000fe20008000000 */
[----:B------:R-:W-:Y:S01]  /*5200*/  SEL R0, RZ, 0x1, P0 ;  /* 0x00000001ff007807 */ /* 0x000fe20000000000 */
[----:B------:R-:W-:Y:S01]  /*5210*/  UIADD3 UR20, UPT, UPT, UR13, UR18, URZ ;  /* 0x000000120d147290 */ /* 0x000fe2000fffe0ff */
[----:B------:R-:W-:Y:S01]  /*5220*/  SEL R14, R14, RZ, P0 ;  /* 0x000000ff0e0e7207 */ /* 0x000fe20000000000 */
[----:B------:R-:W-:Y:S01]  /*5230*/  UIADD3 UR16, UPT, UPT, UR14, UR16, URZ ;  /* 0x000000100e107290 */ /* 0x000fe2000fffe0ff */
[----:B------:R-:W-:Y:S01]  /*5240*/  LOP3.LUT R13, R13, R0, RZ, 0x3c, !PT ;  /* 0x000000000d0d7212 */ /* 0x000fe200078e3cff */
[----:B------:R-:W-:Y:S01]  /*5250*/  IMAD.U32 R9, RZ, RZ, UR4 ;  /* 0x00000004ff097e24 */ /* 0x000fe2000f8e00ff */
[----:B------:R-:W-:Y:S04]  /*5260*/  @!P1 R2UR UR4, R8 ;  /* 0x00000000080492ca */ /* 0x000fe800000e0000 */
[----:B------:R-:W-:Y:S11]  /*5270*/  @!P1 R2UR UR5, R9 ;  /* 0x00000000090592ca */ /* 0x000ff600000e0000 */
[----:B------:R-:W-:Y:S02]  /*5280*/  @!UPT UIADD3 URZ, UPT, UPT, URZ, URZ, URZ ;  /* 0x000000fffffff290 */ /* 0x000fe4000fffe0ff */
[----:B------:R2:W-:Y:S01]  /*5290*/  @!UP0 UTMALDG.3D [UR8], [UR4], desc[UR6] ;  /* 0x00000608040085b4 */ /* 0x0005e20008011000 */
[----:B------:R2:W-:Y:S01]  /*52a0*/  @!P1 SYNCS.ARRIVE.TRANS64.RED.A0TR RZ, [UR21+0x48], R7 ;  /* 0x00004807ffff99a7 */ /* 0x0005e20008300415 */
[----:B------:R-:W-:Y:S01]  /*52b0*/  SYNCS.ARRIVE.TRANS64.RED.A1T0 RZ, [UR29], RZ ;  /* 0x000000ffffff79a7 */ /* 0x000fe2000810041d */
[----:B------:R-:W-:Y:S05]  /*52c0*/  BRA.U UP2, `(.L_x_86) ;  /* 0xffffffed02007547 */ /* 0x000fea000b83ffff */
[----:B------:R-:W3:Y:S02]  /*52d0*/  SYNCS.PHASECHK.TRANS64.TRYWAIT P0, [UR21+0x50], R10 ;  /* 0x0000500aff0075a7 */ /* 0x000ee40008001115 */
[----:B---3--:R-:W-:Y:S05]  /*52e0*/  @!P0 BRA `(.L_x_87) ;  /* 0x0000009000348947 */ /* 0x008fea0003800000 */
.L_x_211:
[----:B------:R-:W4:Y:S02]  /*52f0*/  SYNCS.PHASECHK.TRANS64.TRYWAIT P0, [UR21+0x58], R10 ;  /* 0x0000580aff0075a7 */ /* 0x000f240008001115 */
[----:B----4-:R-:W-:Y:S05]  /*5300*/  @!P0 BRA `(.L_x_88) ;  /* 0x0000009000448947 */ /* 0x010fea0003800000 */
.L_x_213:
[----:B------:R-:W4:Y:S01]  /*5310*/  SYNCS.PHASECHK.TRANS64.TRYWAIT P0, [UR21+0x60], R10 ;  /* 0x0000600aff0075a7 */ /* 0x000f220008001115 */
[----:B---3--:R-:W-:Y:S01]  /*5320*/  HFMA2 R0, -RZ, RZ, 0, 5.9604644775390625e-08 ;  /* 0x00000001ff007431 */ /* 0x008fe200000001ff */
[----:B----4-:R-:W-:Y:S06]  /*5330*/  @!P0 BRA `(.L_x_89) ;  /* 0x0000009000508947 */ /* 0x010fec0003800000 */
.L_x_215:
[----:B---3--:R-:W-:Y:S02]  /*5340*/  MOV R2, UR21 ;  /* 0x0000001500027c02 */ /* 0x008fe40008000f00 */
[----:B------:R-:W-:-:S07]  /*5350*/  SHF.L.U32 R0, R0, 0x1f, RZ ;  /* 0x0000001f00007819 */ /* 0x000fce00000006ff */
.L_x_90:
[----:B---3--:R3:W4:Y:S02]  /*5360*/  SYNCS.PHASECHK.TRANS64.TRYWAIT P0, [R2+URZ+0x68], R0 ;  /* 0x00006800020075a7 */ /* 0x00872400080011ff */
[----:B----4-:R-:W-:Y:S05]  /*5370*/  @!P0 NANOSLEEP.SYNCS 0x989680 ;  /* 0x009896800000895d */ /* 0x010fea0003900000 */
[----:B------:R-:W4:Y:S02]  /*5380*/  @!P0 SYNCS.PHASECHK.TRANS64 P0, [R2+URZ+0x68], R0 ;  /* 0x00006800020085a7 */ /* 0x000f2400080010ff */
[----:B-12-4-:R-:W-:Y:S05]  /*5390*/  @P0 EXIT ;  /* 0x000000000000094d */ /* 0x016fea0003800000 */
[----:B------:R-:W-:Y:S05]  /*53a0*/  BRA `(.L_x_90) ;  /* 0xfffffffc00ec7947 */ /* 0x000fea000383ffff */
.L_x_71:
[----:B------:R-:W-:-:S06]  /*53b0*/  UISETP.GE.AND UP0, UPT, UR17, 0x4, UPT ;  /* 0x000000041100788c */ /* 0x000fcc000bf06270 */
[----:B------:R-:W-:-:S13]  /*53c0*/  PLOP3.LUT P0, PT, PT, PT, UP0, 0x80, 0x8 ;  /* 0x000000000008781c */ /* 0x000fda0003f0f008 */
[----:B------:R-:W-:Y:S05]  /*53d0*/  @!P0 EXIT ;  /* 0x000000000000894d */ /* 0x000fea0003800000 */
[----:B------:R-:W1:Y:S08]  /*53e0*/  S2UR UR4, SR_CgaCtaId ;  /* 0x00000000000479c3 */ /* 0x000e700000008800 */
[----:B------:R-:W-:Y:S01]  /*53f0*/  BAR.SYNC.DEFER_BLOCKING 0x6, 0xa0 ;  /* 0x0182800000007b1d */ /* 0x000fe20000010000 */
[C---:B------:R-:W-:Y:S01]  /*5400*/  IMAD.SHL.U32 R2, R103.reuse, 0x20, RZ ;  /* 0x0000002067027824 */ /* 0x040fe200078e00ff */
[C---:B------:R-:W-:Y:S01]  /*5410*/  LOP3.LUT R85, R103.reuse, 0x1, RZ, 0xc0, !PT ;  /* 0x0000000167557812 */ /* 0x040fe200078ec0ff */
[C---:B------:R-:W-:Y:S01]  /*5420*/  IMAD.SHL.U32 R84, R103.reuse, 0x4, RZ ;  /* 0x0000000467547824 */ /* 0x040fe200078e00ff */
[----:B------:R-:W-:Y:S01]  /*5430*/  MOV R102, 0x2 ;  /* 0x0000000200667802 */ /* 0x000fe20000000f00 */
[----:B------:R-:W-:Y:S01]  /*5440*/  IMAD.U32 R37, R103, 0x10000, RZ ;  /* 0x0001000067257824 */ /* 0x000fe200078e00ff */
[----:B------:R-:W-:-:S02]  /*5450*/  UMOV UR43, 0x400 ;  /* 0x00000400002b7882 */ /* 0x000fc40000000000 */
[----:B------:R-:W2:Y:S01]  /*5460*/  LDC.64 R82, c[0x0][0x8b0] ;  /* 0x00022c00ff527b82 */ /* 0x000ea20000000a00 */
[----:B------:R-:W-:Y:S01]  /*5470*/  LOP3.LUT R3, R2, 0xe0, RZ, 0xc0, !PT ;  /* 0x000000e002037812 */ /* 0x000fe200078ec0ff */
[----:B------:R-:W-:Y:S01]  /*5480*/  IMAD.MOV.U32 R101, RZ, RZ, 0x4 ;  /* 0x00000004ff657424 */ /* 0x000fe200078e00ff */
[----:B------:R-:W-:Y:S01]  /*5490*/  ISETP.NE.U32.AND P0, PT, R85, 0x1, PT ;  /* 0x000000015500780c */ /* 0x000fe20003f05070 */
[----:B------:R-:W-:Y:S01]  /*54a0*/  HFMA2 R93, -RZ, RZ, 0, 0 ;  /* 0x00000000ff5d7431 */ /* 0x000fe200000001ff */
[----:B------:R-:W-:Y:S01]  /*54b0*/  LOP3.LUT R84, R3, 0x1c, R84, 0xf8, !PT ;  /* 0x0000001c03547812 */ /* 0x000fe200078ef854 */
[----:B------:R-:W-:Y:S01]  /*54c0*/  IMAD.MOV.U32 R36, RZ, RZ, RZ ;  /* 0x000000ffff247224 */ /* 0x000fe200078e00ff */
[----:B------:R-:W-:Y:S01]  /*54d0*/  LOP3.LUT R37, R37, 0x600000, RZ, 0xc0, !PT ;  /* 0x0060000025257812 */ /* 0x000fe200078ec0ff */
[----:B------:R-:W3:Y:S01]  /*54e0*/  LDC.64 R80, c[0x0][0x8a8] ;  /* 0x00022a00ff507b82 */ /* 0x000ee20000000a00 */
[C---:B------:R-:W-:Y:S01]  /*54f0*/  R2P PR, R103.reuse, 0x6 ;  /* 0x0000000667007804 */ /* 0x040fe20000000000 */
[----:B------:R-:W-:Y:S01]  /*5500*/  IMAD.MOV.U32 R100, RZ, RZ, RZ ;  /* 0x000000ffff647224 */ /* 0x000fe200078e00ff */
[----:B------:R-:W-:Y:S01]  /*5510*/  LOP3.LUT R84, R84, 0xf00, R2, 0xf8, !PT ;  /* 0x00000f0054547812 */ /* 0x000fe200078ef802 */
[----:B------:R-:W-:Y:S01]  /*5520*/  IMAD.MOV.U32 R99, RZ, RZ, RZ ;  /* 0x000000ffff637224 */ /* 0x000fe200078e00ff */
[----:B------:R-:W-:Y:S01]  /*5530*/  P2R R2, PR, RZ, 0x1 ;  /* 0x00000001ff027803 */ /* 0x000fe20000000000 */
[----:B------:R-:W4:Y:S01]  /*5540*/  LDCU UR62, c[0x0][0x370] ;  /* 0x00006e00ff3e77ac */ /* 0x000f220008000800 */
[----:B------:R-:W-:-:S02]  /*5550*/  LOP3.LUT R103, R103, 0x60, RZ, 0xc0, !PT ;  /* 0x0000006067677812 */ /* 0x000fc400078ec0ff */
[----:B------:R-:W-:Y:S01]  /*5560*/  SEL R102, R102, 0xfffffffe, !P1 ;  /* 0xfffffffe66667807 */ /* 0x000fe20004800000 */
[----:B-1----:R-:W-:Y:S01]  /*5570*/  ULEA UR43, UR4, UR43, 0x18 ;  /* 0x0000002b042b7291 */ /* 0x002fe2000f8ec0ff */
[----:B------:R-:W-:Y:S01]  /*5580*/  SEL R101, R101, 0xfffffffc, !P2 ;  /* 0xfffffffc65657807 */ /* 0x000fe20005000000 */
[----:B------:R-:W1:Y:S01]  /*5590*/  LDCU.64 UR4, c[0x0][0x890] ;  /* 0x00011200ff0477ac */ /* 0x000e620008000a00 */
[----:B------:R-:W2:Y:S06]  /*55a0*/  LDCU.64 UR54, c[0x0][0x348] ;  /* 0x00006900ff3677ac */ /* 0x000eac0008000a00 */
[----:B------:R-:W4:Y:S01]  /*55b0*/  LDS R0, [UR43+0x110] ;  /* 0x0001102bff007984 */ /* 0x000f220008000800 */
[----:B------:R-:W2:Y:S01]  /*55c0*/  LDCU UR42, c[0x0][0xb0c] ;  /* 0x00016180ff2a77ac */ /* 0x000ea20008000800 */
[----:B------:R-:W2:Y:S01]  /*55d0*/  LDCU UR39, c[0x0][0xb30] ;  /* 0x00016600ff2777ac */ /* 0x000ea20008000800 */
[----:B------:R-:W2:Y:S01]  /*55e0*/  LDCU.64 UR60, c[0x0][0x888] ;  /* 0x00011100ff3c77ac */ /* 0x000ea20008000a00 */
[----:B-1----:R-:W-:Y:S01]  /*55f0*/  IMAD.U32 R105, RZ, RZ, UR4 ;  /* 0x00000004ff697e24 */ /* 0x002fe2000f8e00ff */
[----:B------:R-:W-:Y:S01]  /*5600*/  UIADD3 UR4, UPT, UPT, UR43, 0x400, URZ ;  /* 0x000004002b047890 */ /* 0x000fe2000fffe0ff */
[----:B------:R-:W-:Y:S01]  /*5610*/  IMAD.U32 R104, RZ, RZ, UR5 ;  /* 0x00000005ff687e24 */ /* 0x000fe2000f8e00ff */
[----:B------:R-:W1:Y:S04]  /*5620*/  LDCU.64 UR40, c[0x0][0xb28] ;  /* 0x00016500ff2877ac */ /* 0x000e680008000a00 */
[----:B------:R-:W-:Y:S01]  /*5630*/  IMAD.U32 R91, RZ, RZ, UR4 ;  /* 0x00000004ff5b7e24 */ /* 0x000fe2000f8e00ff */
[----:B------:R-:W1:Y:S01]  /*5640*/  LDCU.128 UR56, c[0x0][0xb10] ;  /* 0x00016200ff3877ac */ /* 0x000e620008000c00 */
[----:B------:R-:W1:Y:S01]  /*5650*/  LDCU UR53, c[0x0][0x374] ;  /* 0x00006e80ff3577ac */ /* 0x000e620008000800 */
[----:B------:R-:W-:Y:S01]  /*5660*/  UMOV UR52, URZ ;  /* 0x000000ff00347c82 */ /* 0x000fe20008000000 */
[----:B------:R-:W-:Y:S01]  /*5670*/  UMOV UR47, URZ ;  /* 0x000000ff002f7c82 */ /* 0x000fe20008000000 */
[----:B-1234-:R-:W-:-:S07]  /*5680*/  IMAD.IADD R37, R0, 0x1, R37 ;  /* 0x0000000100257824 */ /* 0x01efce00078e0225 */
.L_x_166:
[----:B------:R-:W-:Y:S02]  /*5690*/  LEA R3, R93, UR43, 0x3 ;  /* 0x0000002b5d037c11 */ /* 0x000fe4000f8e18ff */
[----:B------:R-:W-:Y:S02]  /*56a0*/  SHF.L.U32 R0, R99, 0x1f, RZ ;  /* 0x0000001f63007819 */ /* 0x000fe400000006ff */
[----:B-1----:R-:W-:Y:S02]  /*56b0*/  LEA R4, R93, UR43, 0x4 ;  /* 0x0000002b5d047c11 */ /* 0x002fe4000f8e20ff */
[----:B------:R-:W1:Y:S02]  /*56c0*/  SYNCS.PHASECHK.TRANS64.TRYWAIT P0, [R3+URZ+0x80], R0 ;  /* 0x00008000030075a7 */ /* 0x000e6400080011ff */
[----:B-1----:R-:W-:Y:S05]  /*56d0*/  @!P0 BRA `(.L_x_91) ;  /* 0x0000008c00808947 */ /* 0x002fea0003800000 */
.L_x_216:
        /* <DEDUP_REMOVED lines=8> */
[----:B--2---:R-:W-:Y:S11]  /*5760*/  LOP3.LUT P0, RZ, R6, 0x1, RZ, 0xc0, !PT ;  /* 0x0000000106ff7812 */ /* 0x004ff6000780c0ff */
[----:B------:R-:W-:Y:S02]  /*5770*/  @!UPT UIADD3 URZ, UPT, UPT, URZ, URZ, URZ ;  /* 0x000000fffffff290 */ /* 0x000fe4000fffe0ff */
[----:B---3--:R-:W-:Y:S01]  /*5780*/  VOTEU.ANY UP1, P0 ;  /* 0x0000000000ff7886 */ /* 0x008fe20000020100 */
[----:B------:R-:W-:Y:S01]  /*5790*/  PLOP3.LUT P0, PT, PT, PT, UP1, 0x80, 0x8 ;  /* 0x000000000008781c */ /* 0x000fe20003f0f018 */
[----:B------:R-:W-:Y:S06]  /*57a0*/  UP2UR UR4, UPR, URZ, 0x2 ;  /* 0x00000002ff047883 */ /* 0x000fec0008000000 */
[----:B------:R-:W-:Y:S06]  /*57b0*/  IMAD.U32 R106, RZ, RZ, UR4 ;  /* 0x00000004ff6a7e24 */ /* 0x000fec000f8e00ff */
[----:B-1----:R-:W-:Y:S02]  /*57c0*/  @P0 SHF.R.U32.HI R0, RZ, 0x10, R5 ;  /* 0x00000010ff000819 */ /* 0x002fe40000011605 */
        /* <DEDUP_REMOVED lines=12> */
[----:B------:R-:W2:Y:S01]  /*5890*/  LDCU UR12, c[0x0][0xb20] ;  /* 0x00016400ff0c77ac */ /* 0x000ea20008000800 */
[----:B------:R-:W-:Y:S02]  /*58a0*/  UIMAD.WIDE.U32 UR4, UR53, UR59, URZ ;  /* 0x0000003b350472a5 */ /* 0x000fe4000f8e00ff */
[----:B------:R-:W-:Y:S02]  /*58b0*/  UIMAD.WIDE.U32 UR6, UR62, UR56, URZ ;  /* 0x000000383e0672a5 */ /* 0x000fe4000f8e00ff */
[----:B------:R-:W-:Y:S02]  /*58c0*/  UISETP.NE.AND UP0, UPT, UR58, 0x1, UPT ;  /* 0x000000013a00788c */ /* 0x000fe4000bf05270 */
[----:B------:R-:W-:Y:S02]  /*58d0*/  UIMAD.WIDE.U32 UR8, UR37, UR59, URZ ;  /* 0x0000003b250872a5 */ /* 0x000fe4000f8e00ff */
[----:B------:R-:W-:Y:S02]  /*58e0*/  UIMAD.WIDE.U32 UR10, UR38, UR56, URZ ;  /* 0x00000038260a72a5 */ /* 0x000fe4000f8e00ff */
[----:B------:R-:W-:Y:S02]  /*58f0*/  UISETP.NE.AND UP1, UPT, UR42, 0x1, UPT ;  /* 0x000000012a00788c */ /* 0x000fe4000bf25270 */
[----:B------:R-:W-:Y:S01]  /*5900*/  UISETP.NE.AND UP2, UPT, UR45, 0x1, UPT ;  /* 0x000000012d00788c */ /* 0x000fe2000bf45270 */
[----:B------:R-:W-:Y:S02]  /*5910*/  UMOV UR4, UR5 ;  /* 0x0000000500047c82 */ /* 0x000fe40008000000 */
[----:B--2---:R-:W-:Y:S03]  /*5920*/  USHF.R.U32.HI UR5, URZ, UR12, UR4 ;  /* 0x0000000cff057299 */ /* 0x004fe60008011604 */
[----:B------:R-:W-:Y:S02]  /*5930*/  UMOV UR4, UR7 ;  /* 0x0000000700047c82 */ /* 0x000fe40008000000 */
[----:B------:R-:W-:Y:S02]  /*5940*/  USHF.R.U32.HI UR7, URZ, UR57, UR4 ;  /* 0x00000039ff077299 */ /* 0x000fe40008011604 */
[----:B------:R-:W-:Y:S02]  /*5950*/  USEL UR4, UR53, UR5, !UP0 ;  /* 0x0000000535047287 */ /* 0x000fe4000c000000 */
[----:B------:R-:W-:Y:S01]  /*5960*/  USEL UR7, UR62, UR7, !UP1 ;  /* 0x000000073e077287 */ /* 0x000fe2000c800000 */
[----:B------:R-:W-:Y:S01]  /*5970*/  UMOV UR5, UR9 ;  /* 0x0000000900057c82 */ /* 0x000fe20008000000 */
[----:B------:R-:W-:Y:S02]  /*5980*/  UIMAD.WIDE.U32 UR8, UR4, UR40, URZ ;  /* 0x00000028040872a5 */ /* 0x000fe4000f8e00ff */
[----:B------:R-:W-:Y:S03]  /*5990*/  USHF.R.U32.HI UR6, URZ, UR12, UR5 ;  /* 0x0000000cff067299 */ /* 0x000fe60008011605 */
[----:B------:R-:W-:Y:S01]  /*59a0*/  UMOV UR5, UR11 ;  /* 0x0000000b00057c82 */ /* 0x000fe20008000000 */
[----:B------:R-:W-:Y:S02]  /*59b0*/  UIMAD.WIDE.U32 UR10, UR7, UR40, URZ ;  /* 0x00000028070a72a5 */ /* 0x000fe4000f8e00ff */
[----:B------:R-:W-:Y:S02]  /*59c0*/  USHF.R.U32.HI UR12, URZ, UR57, UR5 ;  /* 0x00000039ff0c7299 */ /* 0x000fe40008011605 */
[----:B------:R-:W-:Y:S01]  /*59d0*/  USEL UR6, UR37, UR6, !UP0 ;  /* 0x0000000625067287 */ /* 0x000fe2000c000000 */
[----:B------:R-:W-:Y:S02]  /*59e0*/  UMOV UR5, UR9 ;  /* 0x0000000900057c82 */ /* 0x000fe40008000000 */
[----:B------:R-:W-:Y:S01]  /*59f0*/  UMOV UR10, UR11 ;  /* 0x0000000b000a7c82 */ /* 0x000fe20008000000 */
[----:B------:R-:W-:Y:S02]  /*5a00*/  @UP2 USHF.R.U32.HI UR4, URZ, UR41, UR5 ;  /* 0x00000029ff042299 */ /* 0x000fe40008011605 */
[----:B------:R-:W-:Y:S02]  /*5a10*/  @UP2 USHF.R.U32.HI UR7, URZ, UR41, UR10 ;  /* 0x00000029ff072299 */ /* 0x000fe4000801160a */
[----:B------:R-:W-:Y:S02]  /*5a20*/  UIMAD UR4, UR45, UR4, URZ ;  /* 0x000000042d0472a4 */ /* 0x000fe4000f8e02ff */
        /* <DEDUP_REMOVED lines=8> */
[----:B------:R-:W-:Y:S02]  /*5ab0*/  USEL UR11, UR6, UR4, !UP2 ;  /* 0x00000004060b7287 */ /* 0x000fe4000d000000 */
[----:B------:R-:W-:Y:S02]  /*5ac0*/  UIADD3 UR8, UPT, UPT, -UR5, URZ, URZ ;  /* 0x000000ff05087290 */ /* 0x000fe4000fffe1ff */
[----:B------:R-:W-:Y:S01]  /*5ad0*/  UIADD3 UR10, UPT, UPT, -UR11, URZ, URZ ;  /* 0x000000ff0b0a7290 */ /* 0x000fe2000fffe1ff */
[----:B------:R-:W-:Y:S01]  /*5ae0*/  @!UP0 UMOV UR4, UR9 ;  /* 0x0000000900048c82 */ /* 0x000fe20008000000 */
[----:B------:R-:W-:Y:S02]  /*5af0*/  UIADD3 UR9, UPT, UPT, -UR6, URZ, URZ ;  /* 0x000000ff06097290 */ /* 0x000fe4000fffe1ff */
[----:B------:R-:W-:Y:S02]  /*5b00*/  @!UP0 USHF.R.U32.HI UR4, URZ, UR41, UR4 ;  /* 0x00000029ff048299 */ /* 0x000fe40008011604 */
[----:B------:R-:W-:Y:S02]  /*5b10*/  UIMAD UR10, UR45, UR10, UR6 ;  /* 0x0000000a2d0a72a4 */ /* 0x000fe4000f8e0206 */
[----:B------:R-:W-:Y:S04]  /*5b20*/  @!UP0 USEL UR4, UR5, UR4, !UP2 ;  /* 0x0000000405048287 */ /* 0x000fe8000d000000 */
[----:B------:R-:W-:Y:S02]  /*5b30*/  @!UP0 UIMAD UR10, UR7, UR10, UR4 ;  /* 0x0000000a070a82a4 */ /* 0x000fe4000f8e0204 */
[----:B------:R-:W-:Y:S02]  /*5b40*/  @!UP0 UIADD3 UR11, UPT, UPT, UR11, -UR4, URZ ;  /* 0x800000040b0b8290 */ /* 0x000fe4000fffe0ff */
[----:B------:R-:W-:Y:S02]  /*5b50*/  UIMAD UR7, UR42, UR8, UR38 ;  /* 0x000000082a0772a4 */ /* 0x000fe4000f8e0226 */
[----:B------:R-:W-:Y:S02]  /*5b60*/  @!UP0 UIMAD UR6, UR11, UR45, UR5 ;  /* 0x0000002d0b0682a4 */ /* 0x000fe4000f8e0205 */
[----:B------:R-:W-:Y:S01]  /*5b70*/  UIMAD UR4, UR58, UR9, UR37 ;  /* 0x000000093a0472a4 */ /* 0x000fe2000f8e0225 */
[----:B------:R-:W-:Y:S02]  /*5b80*/  @!UP0 UMOV UR5, UR10 ;  /* 0x0000000a00058c82 */ /* 0x000fe40008000000 */
[----:B------:R-:W-:Y:S02]  /*5b90*/  UIMAD UR38, UR5, UR42, UR7 ;  /* 0x0000002a052672a4 */ /* 0x000fe4000f8e0207 */
[----:B------:R-:W-:Y:S11]  /*5ba0*/  UIMAD UR37, UR6, UR58, UR4 ;  /* 0x0000003a062572a4 */ /* 0x000ff6000f8e0204 */
[----:B------:R-:W-:Y:S01]  /*5bb0*/  @!UPT UIADD3 URZ, UPT, UPT, URZ, URZ, URZ ;  /* 0x000000fffffff290 */ /* 0x000fe2000fffe0ff */
.L_x_92:
[----:B------:R-:W-:Y:S01]  /*5bc0*/  UISETP.NE.AND UP0, UPT, UR39, 0x1, UPT ;  /* 0x000000012700788c */ /* 0x000fe2000bf05270 */
[----:B------:R-:W-:Y:S01]  /*5bd0*/  LOP3.LUT P0, RZ, R91, 0x3f0, RZ, 0xc0, !PT ;  /* 0x000003f05bff7812 */ /* 0x000fe2000780c0ff */
[----:B------:R-:W-:Y:S01]  /*5be0*/  USHF.L.U32 UR50, UR16, 0x7, URZ ;  /* 0x0000000710327899 */ /* 0x000fe200080006ff */
[----:B------:R-:W-:Y:S01]  /*5bf0*/  BSSY.RECONVERGENT B6, `(.L_x_93) ;  /* 0x0000034000067945 */ /* 0x000fe20003800200 */
[----:B------:R-:W-:Y:S01]  /*5c00*/  USHF.L.U32 UR49, UR20, 0x8, URZ ;  /* 0x0000000814317899 */ /* 0x000fe200080006ff */
[----:B------:R-:W-:Y:S06]  /*5c10*/  IADD3 R93, PT, PT, R93, 0x1, RZ ;  /* 0x000000015d5d7810 */ /* 0x000fec0007ffe0ff */
[----:B------:R-:W2:Y:S01]  /*5c20*/  @!UP0 LDCU.128 UR12, c[0x0][0xb10] ;  /* 0x00016200ff0c87ac */ /* 0x000ea20008000c00 */
[----:B------:R-:W3:Y:S01]  /*5c30*/  @!UP0 LDCU UR5, c[0x0][0xb0c] ;  /* 0x00016180ff0587ac */ /* 0x000ee20008000800 */
[----:B------:R-:W4:Y:S01]  /*5c40*/  @!UP0 LDCU UR10, c[0x0][0xb20] ;  /* 0x00016400ff0a87ac */ /* 0x000f220008000800 */
[----:B--2---:R-:W-:Y:S02]  /*5c50*/  UIMAD.WIDE.U32 UR8, UR38, UR12, URZ ;  /* 0x0000000c260872a5 */ /* 0x004fe4000f8e00ff */
[----:B------:R-:W-:Y:S02]  /*5c60*/  UIMAD.WIDE.U32 UR6, UR37, UR15, URZ ;  /* 0x0000000f250672a5 */ /* 0x000fe4000f8e00ff */
[----:B------:R-:W-:Y:S03]  /*5c70*/  @!UP0 UISETP.NE.AND UP1, UPT, UR14, 0x1, UPT ;  /* 0x000000010e00888c */ /* 0x000fe6000bf25270 */
[----:B------:R-:W-:Y:S01]  /*5c80*/  @!UP0 UMOV UR4, UR9 ;  /* 0x0000000900048c82 */ /* 0x000fe20008000000 */
[----:B---3--:R-:W-:Y:S02]  /*5c90*/  @!UP0 UISETP.NE.AND UP2, UPT, UR5, 0x1, UPT ;  /* 0x000000010500888c */ /* 0x008fe4000bf45270 */
[----:B------:R-:W-:Y:S01]  /*5ca0*/  @!UP0 USHF.R.U32.HI UR4, URZ, UR13, UR4 ;  /* 0x0000000dff048299 */ /* 0x000fe20008011604 */
[----:B------:R-:W-:Y:S02]  /*5cb0*/  @!UP0 UMOV UR6, UR7 ;  /* 0x0000000700068c82 */ /* 0x000fe40008000000 */
[----:B----4-:R-:W-:Y:S02]  /*5cc0*/  @!UP0 USHF.R.U32.HI UR6, URZ, UR10, UR6 ;  /* 0x0000000aff068299 */ /* 0x010fe40008011606 */
[----:B------:R-:W-:Y:S02]  /*5cd0*/  @!UP0 USEL UR7, UR38, UR4, !UP2 ;  /* 0x0000000426078287 */ /* 0x000fe4000d000000 */
[----:B------:R-:W-:Y:S04]  /*5ce0*/  @!UP0 USEL UR6, UR37, UR6, !UP1 ;  /* 0x0000000625068287 */ /* 0x000fe8000c800000 */
[----:B------:R-:W-:Y:S02]  /*5cf0*/  @!UP0 UIADD3 UR4, UPT, UPT, -UR7, UR6, URZ ;  /* 0x0000000607048290 */ /* 0x000fe4000fffe1ff */
[----:B------:R-:W-:Y:S02]  /*5d00*/  @!UP0 UIADD3 UR6, UPT, UPT, UR7, -UR6, URZ ;  /* 0x8000000607068290 */ /* 0x000fe4000fffe0ff */
[----:B------:R-:W-:Y:S02]  /*5d10*/  @!UP0 UIMAD UR38, UR4, UR5, UR38 ;  /* 0x00000005042682a4 */ /* 0x000fe4000f8e0226 */
[----:B------:R-:W-:Y:S01]  /*5d20*/  @!UP0 UIMAD UR37, UR6, UR14, UR37 ;  /* 0x0000000e062582a4 */ /* 0x000fe2000f8e0225 */
[----:B------:R-:W-:Y:S11]  /*5d30*/  @!P0 BRA `(.L_x_94) ;  /* 0x00000000007c8947 */ /* 0x000ff60003800000 */
[----:B------:R-:W2:Y:S01]  /*5d40*/  LDCU.64 UR8, c[0x4][0x80] ;  /* 0x01001000ff0877ac */ /* 0x000ea20008000a00 */
[----:B------:R-:W-:Y:S01]  /*5d50*/  MOV R2, 0x0 ;  /* 0x0000000000027802 */ /* 0x000fe20000000f00 */
[----:B------:R-:W-:Y:S02]  /*5d60*/  HFMA2 R12, -RZ, RZ, 0, 5.9604644775390625e-08 ;  /* 0x00000001ff0c7431 */ /* 0x000fe400000001ff */
[----:B------:R-:W-:Y:S01]  /*5d70*/  IMAD.MOV.U32 R8, RZ, RZ, 0x70 ;  /* 0x00000070ff087424 */ /* 0x000fe200078e00ff */
[----:B------:R3:W4:Y:S01]  /*5d80*/  LDC.64 R14, c[0x4][R2] ;  /* 0x01000000020e7b82 */ /* 0x0007220000000a00 */
[----:B------:R-:W1:Y:S01]  /*5d90*/  LDCU.64 UR6, c[0x4][0x88] ;  /* 0x01001100ff0677ac */ /* 0x000e620008000a00 */
[----:B------:R-:W-:Y:S01]  /*5da0*/  IMAD.MOV.U32 R13, RZ, RZ, RZ ;  /* 0x000000ffff0d7224 */ /* 0x000fe200078e00ff */
[----:B------:R-:W1:Y:S01]  /*5db0*/  LDCU.64 UR4, c[0x4][0x8] ;  /* 0x01000100ff0477ac */ /* 0x000e620008000a00 */
[----:B--2---:R-:W-:Y:S01]  /*5dc0*/  MOV R5, UR9 ;  /* 0x0000000900057c02 */ /* 0x004fe20008000f00 */
[----:B------:R-:W-:Y:S01]  /*5dd0*/  IMAD.U32 R4, RZ, RZ, UR8 ;  /* 0x00000008ff047e24 */ /* 0x000fe2000f8e00ff */
[----:B-1----:R-:W-:Y:S01]  /*5de0*/  MOV R7, UR7 ;  /* 0x0000000700077c02 */ /* 0x002fe20008000f00 */
[----:B------:R-:W-:Y:S01]  /*5df0*/  IMAD.U32 R6, RZ, RZ, UR6 ;  /* 0x00000006ff067e24 */ /* 0x000fe2000f8e00ff */
[----:B------:R-:W-:Y:S01]  /*5e00*/  MOV R11, UR5 ;  /* 0x00000005000b7c02 */ /* 0x000fe20008000f00 */
[----:B------:R-:W-:Y:S02]  /*5e10*/  IMAD.U32 R10, RZ, RZ, UR4 ;  /* 0x00000004ff0a7e24 */ /* 0x000fe4000f8e00ff */
[----:B------:R-:W-:Y:S07]  /*5e20*/  LEPC R20, `(.L_x_95) ;  /* 0x000000001014794e */ /* 0x000fee0000000000 */
[----:B---345:R-:W-:Y:S05]  /*5e30*/  CALL.ABS.NOINC R14 ;  /* 0x000000000e007343 */ /* 0x038fea0003c00000 */
.L_x_95:
[----:B------:R-:W1:Y:S01]  /*5e40*/  LDCU.64 UR8, c[0x4][0x80] ;  /* 0x01001000ff0877ac */ /* 0x000e620008000a00 */
[----:B------:R-:W2:Y:S01]  /*5e50*/  LDC.64 R2, c[0x4][R2] ;  /* 0x0100000002027b82 */ /* 0x000ea20000000a00 */
[----:B------:R-:W-:Y:S02]  /*5e60*/  HFMA2 R12, -RZ, RZ, 0, 5.9604644775390625e-08 ;  /* 0x00000001ff0c7431 */ /* 0x000fe400000001ff */
[----:B------:R-:W-:Y:S02]  /*5e70*/  IMAD.MOV.U32 R8, RZ, RZ, 0x70 ;  /* 0x00000070ff087424 */ /* 0x000fe400078e00ff */
[----:B------:R-:W-:Y:S01]  /*5e80*/  IMAD.MOV.U32 R13, RZ, RZ, RZ ;  /* 0x000000ffff0d7224 */ /* 0x000fe200078e00ff */
[----:B------:R-:W3:Y:S01]  /*5e90*/  LDCU.64 UR6, c[0x4][0x88] ;  /* 0x01001100ff0677ac */ /* 0x000ee20008000a00 */
[----:B------:R-:W4:Y:S01]  /*5ea0*/  LDCU.64 UR4, c[0x4][0x8] ;  /* 0x01000100ff0477ac */ /* 0x000f220008000a00 */
[----:B-1----:R-:W-:Y:S02]  /*5eb0*/  MOV R4, UR8 ;  /* 0x0000000800047c02 */ /* 0x002fe40008000f00 */
[----:B------:R-:W-:Y:S02]  /*5ec0*/  MOV R5, UR9 ;  /* 0x0000000900057c02 */ /* 0x000fe40008000f00 */
[----:B---3--:R-:W-:Y:S01]  /*5ed0*/  MOV R7, UR7 ;  /* 0x0000000700077c02 */ /* 0x008fe20008000f00 */
[----:B------:R-:W-:Y:S01]  /*5ee0*/  IMAD.U32 R6, RZ, RZ, UR6 ;  /* 0x00000006ff067e24 */ /* 0x000fe2000f8e00ff */
[----:B----4-:R-:W-:Y:S01]  /*5ef0*/  MOV R11, UR5 ;  /* 0x00000005000b7c02 */ /* 0x010fe20008000f00 */
[----:B------:R-:W-:Y:S02]  /*5f00*/  IMAD.U32 R10, RZ, RZ, UR4 ;  /* 0x00000004ff0a7e24 */ /* 0x000fe4000f8e00ff */
[----:B------:R-:W-:Y:S07]  /*5f10*/  LEPC R20, `(.L_x_94) ;  /* 0x000000001014794e */ /* 0x000fee0000000000 */
[----:B--2---:R-:W-:Y:S05]  /*5f20*/  CALL.ABS.NOINC R2 ;  /* 0x0000000002007343 */ /* 0x004fea0003c00000 */
.L_x_94:
[----:B------:R-:W-:Y:S05]  /*5f30*/  BSYNC.RECONVERGENT B6 ;  /* 0x0000000000067941 */ /* 0x000fea0003800200 */
.L_x_93:
[----:B------:R-:W-:Y:S02]  /*5f40*/  R2UR UR6, R90 ;  /* 0x000000005a0672ca */ /* 0x000fe400000e0000 */
[----:B------:R-:W-:Y:S02]  /*5f50*/  R2UR UR5, R105 ;  /* 0x00000000690572ca */ /* 0x000fe400000e0000 */
[----:B------:R-:W-:Y:S02]  /*5f60*/  R2UR UR4, R104 ;  /* 0x00000000680472ca */ /* 0x000fe400000e0000 */
[----:B------:R-:W-:Y:S02]  /*5f70*/  ISETP.NE.U32.AND P4, PT, R82, RZ, PT ;  /* 0x000000ff5200720c */ /* 0x000fe40003f85070 */
[----:B------:R-:W-:Y:S02]  /*5f80*/  ISETP.NE.U32.AND P2, PT, RZ, UR60, PT ;  /* 0x0000003cff007c0c */ /* 0x000fe4000bf45070 */
[----:B------:R-:W-:Y:S02]  /*5f90*/  ISETP.NE.AND.EX P4, PT, R83, RZ, PT, P4 ;  /* 0x000000ff5300720c */ /* 0x000fe40003f85340 */
[----:B------:R-:W-:Y:S01]  /*5fa0*/  ISETP.NE.AND.EX P2, PT, RZ, UR61, PT, P2 ;  /* 0x0000003dff007c0c */ /* 0x000fe2000bf45320 */
[----:B------:R-:W-:Y:S02]  /*5fb0*/  UISETP.NE.AND UP2, UPT, UR6, URZ, UPT ;  /* 0x000000ff0600728c */ /* 0x000fe4000bf45270 */
[----:B------:R-:W-:Y:S04]  /*5fc0*/  UISETP.NE.U32.AND UP0, UPT, UR5, URZ, UPT ;  /* 0x000000ff0500728c */ /* 0x000fe8000bf05070 */
[----:B------:R-:W-:Y:S01]  /*5fd0*/  UISETP.NE.AND.EX UP1, UPT, UR4, URZ, UPT, UP0 ;  /* 0x000000ff0400728c */ /* 0x000fe2000bf25300 */
[----:B------:R-:W-:Y:S01]  /*5fe0*/  PLOP3.LUT P1, PT, PT, PT, UP2, 0x80, 0x8 ;  /* 0x000000000008781c */ /* 0x000fe20003f2f028 */
[----:B------:R-:W-:Y:S03]  /*5ff0*/  UPLOP3.LUT UP0, UPT, UPT, UPT, UPT, 0x40, 0x4 ;  /* 0x000000000004789c */ /* 0x000fe60003f0e870 */
[----:B------:R-:W-:Y:S06]  /*6000*/  @UP2 UPLOP3.LUT UP0, UPT, UPT, UPT, UP1, 0x80, 0x8 ;  /* 0x000000000008289c */ /* 0x000fec0003f0f010 */
[----:B------:R-:W-:Y:S01]  /*6010*/  PLOP3.LUT P0, PT, PT, PT, UP0, 0x80, 0x8 ;  /* 0x000000000008781c */ /* 0x000fe20003f0f008 */
[----:B------:R-:W-:Y:S01]  /*6020*/  @!UPT UIADD3 URZ, UPT, UPT, URZ, URZ, URZ ;  /* 0x000000fffffff290 */ /* 0x000fe2000fffe0ff */
[----:B------:R-:W-:Y:S11]  /*6030*/  BRA.U !UP1, `(.L_x_96) ;  /* 0x0000000109407547 */ /* 0x000ff6000b800000 */
[----:B------:R-:W-:Y:S01]  /*6040*/  UISETP.NE.U32.AND UP0, UPT, UR60, URZ, UPT ;  /* 0x000000ff3c00728c */ /* 0x000fe2000bf05070 */
[----:B------:R-:W-:Y:S01]  /*6050*/  R2UR UR6, R105 ;  /* 0x00000000690672ca */ /* 0x000fe200000e0000 */
[----:B------:R-:W2:Y:S01]  /*6060*/  LDCU.64 UR8, c[0x0][0x358] ;  /* 0x00006b00ff0877ac */ /* 0x000ea20008000a00 */
[----:B------:R-:W-:Y:S02]  /*6070*/  HFMA2 R86, -RZ, RZ, 0, 5.9604644775390625e-08 ;  /* 0x00000001ff567431 */ /* 0x000fe400000001ff */
[----:B-1----:R-:W-:Y:S01]  /*6080*/  IMAD.MOV.U32 R0, RZ, RZ, 0x1 ;  /* 0x00000001ff007424 */ /* 0x002fe200078e00ff */
[----:B------:R-:W-:Y:S06]  /*6090*/  UISETP.NE.AND.EX UP0, UPT, UR61, URZ, UPT, UP0 ;  /* 0x000000ff3d00728c */ /* 0x000fec000bf05300 */
[----:B------:R-:W-:Y:S05]  /*60a0*/  PLOP3.LUT P3, PT, PT, PT, UP0, 0x80, 0x8 ;  /* 0x000000000008781c */ /* 0x000fea0003f6f008 */
[----:B------:R-:W1:Y:S01]  /*60b0*/  @UP0 LDCU.64 UR4, c[0x0][0x888] ;  /* 0x00011100ff0407ac */ /* 0x000e620008000a00 */
[----:B------:R-:W-:Y:S07]  /*60c0*/  @UP0 UIMAD UR6, UR36, UR6, URZ ;  /* 0x00000006240602a4 */ /* 0x000fee000f8e02ff */
[----:B------:R-:W-:Y:S01]  /*60d0*/  @!P3 PRMT R86, R0, 0x7610, R86 ;  /* 0x000076100056b816 */ /* 0x000fe20000000056 */
[----:B-1----:R-:W-:Y:S06]  /*60e0*/  @UP0 UIMAD.WIDE UR4, UR6, 0x4, UR4 ;  /* 0x00000004060408a5 */ /* 0x002fec000f8e0204 */
[----:B------:R-:W-:Y:S02]  /*60f0*/  IMAD.U32 R2, RZ, RZ, UR4 ;  /* 0x00000004ff027e24 */ /* 0x000fe4000f8e00ff */
[----:B------:R-:W-:Y:S03]  /*6100*/  IMAD.U32 R3, RZ, RZ, UR5 ;  /* 0x00000005ff037e24 */ /* 0x000fe6000f8e00ff */
[----:B------:R-:W1:Y:S02]  /*6110*/  @!UP0 LDCU UR4, c[0x0][0x880] ;  /* 0x00011000ff0487ac */ /* 0x000e640008000800 */
[----:B--2--5:R2:W5:Y:S02]  /*6120*/  @P3 LDG.E R45, desc[UR8][R2.64] ;  /* 0x00000008022d3981 */ /* 0x024564000c1e1900 */
[----:B-12---:R-:W-:Y:S02]  /*6130*/  @!P3 MOV R45, UR4 ;  /* 0x00000004002dbc02 */ /* 0x006fe40008000f00 */
.L_x_96:
[----:B------:R-:W-:Y:S05]  /*6140*/  @!P4 BRA `(.L_x_97) ;  /* 0x000000000024c947 */ /* 0x000fea0003800000 */
[----:B------:R-:W-:Y:S01]  /*6150*/  ISETP.NE.U32.AND P3, PT, R80, RZ, PT ;  /* 0x000000ff5000720c */ /* 0x000fe20003f65070 */
[----:B------:R-:W2:Y:S03]  /*6160*/  LDCU.64 UR4, c[0x0][0x358] ;  /* 0x00006b00ff0477ac */ /* 0x000ea60008000a00 */
[----:B------:R-:W-:Y:S11]  /*6170*/  ISETP.NE.AND.EX P3, PT, R81, RZ, PT, P3 ;  /* 0x000000ff5100720c */ /* 0x000ff60003f65330 */
[----:B------:R-:W-:Y:S02]  /*6180*/  @!UPT UIADD3 URZ, UPT, UPT, URZ, URZ, URZ ;  /* 0x000000fffffff290 */ /* 0x000fe4000fffe0ff */
[----:B------:R-:W3:Y:S01]  /*6190*/  @P3 LDC.64 R2, c[0x0][0x8a8] ;  /* 0x00022a00ff023b82 */ /* 0x000ee20000000a00 */
[----:B-1----:R-:W-:Y:S04]  /*61a0*/  @P3 IMAD R0, R82, UR36, RZ ;  /* 0x0000002452003c24 */ /* 0x002fe8000f8e02ff */
[----:B---3--:R-:W-:Y:S05]  /*61b0*/  @P3 IMAD.WIDE R2, R0, 0x4, R2 ;  /* 0x0000000400023825 */ /* 0x008fea00078e0202 */
[----:B--2--5:R2:W5:Y:S02]  /*61c0*/  @P3 LDG.E R38, desc[UR4][R2.64] ;  /* 0x0000000402263981 */ /* 0x024564000c1e1900 */
[----:B--2---:R-:W3:Y:S02]  /*61d0*/  @!P3 LDC R38, c[0x0][0x8a0] ;  /* 0x00022800ff26bb82 */ /* 0x004ee40000000800 */
.L_x_97:
[----:B-----5:R-:W-:Y:S01]  /*61e0*/  FSETP.NEU.AND P3, PT, R45, RZ, PT ;  /* 0x000000ff2d00720b */ /* 0x020fe20003f6d000 */
[----:B------:R-:W-:Y:S01]  /*61f0*/  IMAD.SHL.U32 R110, R84, 0x4, RZ ;  /* 0x00000004546e7824 */ /* 0x000fe200078e00ff */
[----:B------:R-:W-:Y:S01]  /*6200*/  SEL R3, RZ, 0xffffffff, P2 ;  /* 0xffffffffff037807 */ /* 0x000fe20001000000 */
[----:B------:R-:W-:Y:S01]  /*6210*/  IMAD.SHL.U32 R113, R101, 0x10, RZ ;  /* 0x0000001065717824 */ /* 0x000fe200078e00ff */
[----:B------:R-:W-:Y:S01]  /*6220*/  @P1 LOP3.LUT P2, RZ, R86, 0xff, RZ, 0xc0, !PT ;  /* 0x000000ff56ff1812 */ /* 0x000fe2000784c0ff */
[----:B------:R-:W-:Y:S01]  /*6230*/  VIADD R109, R110, UR43 ;  /* 0x0000002b6e6d7c36 */ /* 0x000fe20008000000 */
[----:B-1----:R-:W-:Y:S01]  /*6240*/  @P1 SEL R0, RZ, 0xffffffff, P3 ;  /* 0xffffffffff001807 */ /* 0x002fe20001800000 */
[----:B------:R-:W-:Y:S01]  /*6250*/  IMAD.MOV.U32 R115, RZ, RZ, -0x10 ;  /* 0xfffffff0ff737424 */ /* 0x000fe200078e00ff */
[----:B------:R-:W-:Y:S01]  /*6260*/  LEA R111, R36, UR43, 0x3 ;  /* 0x0000002b246f7c11 */ /* 0x000fe2000f8e18ff */
[----:B------:R-:W-:Y:S01]  /*6270*/  IMAD.SHL.U32 R114, R102, 0x10, RZ ;  /* 0x0000001066727824 */ /* 0x000fe200078e00ff */
[----:B------:R-:W-:Y:S01]  /*6280*/  @P0 SEL R0, R3, R0, !P2 ;  /* 0x0000000003000207 */ /* 0x000fe20005000000 */
[C---:B------:R-:W-:Y:S01]  /*6290*/  IMAD.IADD R97, R109.reuse, 0x1, R113 ;  /* 0x000000016d617824 */ /* 0x040fe200078e0271 */
[----:B------:R-:W-:Y:S01]  /*62a0*/  PLOP3.LUT P2, PT, PT, PT, UP1, 0x80, 0x8 ;  /* 0x000000000008781c */ /* 0x000fe20003f4f018 */
[----:B------:R-:W-:Y:S01]  /*62b0*/  IMAD.IADD R108, R109, 0x1, R114 ;  /* 0x000000016d6c7824 */ /* 0x000fe200078e0272 */
[----:B------:R-:W-:Y:S01]  /*62c0*/  @P1 LOP3.LUT R0, R0, 0x1, RZ, 0xc0, !PT ;  /* 0x0000000100001812 */ /* 0x000fe200078ec0ff */
[----:B------:R-:W-:Y:S01]  /*62d0*/  IMAD.IADD R95, R114, 0x1, R97 ;  /* 0x00000001725f7824 */ /* 0x000fe200078e0261 */
[----:B------:R-:W-:Y:S01]  /*62e0*/  LOP3.LUT P4, R92, R86, 0xff, RZ, 0xc0, !PT ;  /* 0x000000ff565c7812 */ /* 0x000fe2000788c0ff */
[----:B------:R-:W-:Y:S01]  /*62f0*/  BSSY B1, `(.L_x_98) ;  /* 0x0000049000017945 */ /* 0x000fe20003800000 */
[----:B------:R-:W-:Y:S01]  /*6300*/  ISETP.NE.U32.OR P5, PT, R0, 0x1, !P1 ;  /* 0x000000010000780c */ /* 0x000fe20004fa5470 */
[----:B------:R-:W-:Y:S01]  /*6310*/  IMAD.MOV.U32 R116, RZ, RZ, 0x1 ;  /* 0x00000001ff747424 */ /* 0x000fe200078e00ff */
[----:B------:R-:W-:Y:S01]  /*6320*/  SEL R2, RZ, 0xffffffff, P3 ;  /* 0xffffffffff027807 */ /* 0x000fe20001800000 */
[----:B------:R-:W-:Y:S01]  /*6330*/  IMAD R39, R36, 0x100, R37 ;  /* 0x0000010024277824 */ /* 0x000fe200078e0225 */
[----:B------:R-:W-:Y:S01]  /*6340*/  P2R R107, PR, RZ, 0x20 ;  /* 0x00000020ff6b7803 */ /* 0x000fe20000000000 */
[----:B------:R-:W-:Y:S01]  /*6350*/  IMAD.MOV.U32 R112, RZ, RZ, RZ ;  /* 0x000000ffff707224 */ /* 0x000fe200078e00ff */
[----:B------:R-:W-:Y:S02]  /*6360*/  CS2R R70, SRZ ;  /* 0x0000000000467805 */ /* 0x000fe4000001ff00 */
[----:B------:R-:W-:Y:S02]  /*6370*/  @P2 SEL R2, R3, R2, !P4 ;  /* 0x0000000203022207 */ /* 0x000fe40006000000 */
[----:B------:R-:W-:Y:S02]  /*6380*/  CS2R R68, SRZ ;  /* 0x0000000000447805 */ /* 0x000fe4000001ff00 */
[----:B------:R-:W-:Y:S02]  /*6390*/  CS2R R66, SRZ ;  /* 0x0000000000427805 */ /* 0x000fe4000001ff00 */
[----:B------:R-:W-:Y:S02]  /*63a0*/  CS2R R64, SRZ ;  /* 0x0000000000407805 */ /* 0x000fe4000001ff00 */
[----:B------:R-:W-:Y:S02]  /*63b0*/  LOP3.LUT R2, R2, 0x1, RZ, 0xc0, !PT ;  /* 0x0000000102027812 */ /* 0x000fe400078ec0ff */
[----:B------:R-:W-:Y:S02]  /*63c0*/  CS2R R62, SRZ ;  /* 0x00000000003e7805 */ /* 0x000fe4000001ff00 */
[----:B------:R-:W-:Y:S02]  /*63d0*/  @P5 SHF.L.U32 R0, RZ, 0x1f, RZ ;  /* 0x0000001fff005819 */ /* 0x000fe400000006ff */
[----:B------:R-:W-:Y:S02]  /*63e0*/  CS2R R60, SRZ ;  /* 0x00000000003c7805 */ /* 0x000fe4000001ff00 */
[----:B------:R-:W-:Y:S02]  /*63f0*/  ISETP.NE.U32.AND P2, PT, R2, 0x1, PT ;  /* 0x000000010200780c */ /* 0x000fe40003f45070 */
[----:B------:R-:W-:Y:S01]  /*6400*/  CS2R R58, SRZ ;  /* 0x00000000003a7805 */ /* 0x000fe2000001ff00 */
[----:B------:R1:W2:Y:S01]  /*6410*/  @P5 SYNCS.PHASECHK.TRANS64.TRYWAIT P1, [UR43+0x30], R0 ;  /* 0x00003000ff0055a7 */ /* 0x0002a2000802112b */
[----:B------:R-:W-:Y:S02]  /*6420*/  CS2R R56, SRZ ;  /* 0x0000000000387805 */ /* 0x000fe4000001ff00 */
[----:B------:R-:W-:Y:S02]  /*6430*/  P2R R117, PR, RZ, 0x4 ;  /* 0x00000004ff757803 */ /* 0x000fe40000000000 */
[----:B------:R-:W-:Y:S02]  /*6440*/  CS2R R54, SRZ ;  /* 0x0000000000367805 */ /* 0x000fe4000001ff00 */
[----:B------:R-:W-:Y:S02]  /*6450*/  ISETP.NE.U32.AND P2, PT, R85, 0x1, PT ;  /* 0x000000015500780c */ /* 0x000fe40003f45070 */
[----:B------:R-:W-:Y:S02]  /*6460*/  CS2R R52, SRZ ;  /* 0x0000000000347805 */ /* 0x000fe4000001ff00 */
[----:B------:R-:W-:Y:S02]  /*6470*/  CS2R R50, SRZ ;  /* 0x0000000000327805 */ /* 0x000fe4000001ff00 */
[----:B------:R-:W-:Y:S02]  /*6480*/  CS2R R48, SRZ ;  /* 0x0000000000307805 */ /* 0x000fe4000001ff00 */
[----:B------:R-:W-:Y:S02]  /*6490*/  SEL R115, R115, 0x10, !P2 ;  /* 0x0000001073737807 */ /* 0x000fe40005000000 */
[----:B------:R-:W-:Y:S02]  /*64a0*/  CS2R R74, SRZ ;  /* 0x00000000004a7805 */ /* 0x000fe4000001ff00 */
[----:B------:R-:W-:Y:S02]  /*64b0*/  CS2R R72, SRZ ;  /* 0x0000000000487805 */ /* 0x000fe4000001ff00 */
[----:B------:R-:W-:Y:S02]  /*64c0*/  CS2R R78, SRZ ;  /* 0x00000000004e7805 */ /* 0x000fe4000001ff00 */
[----:B------:R-:W-:Y:S01]  /*64d0*/  CS2R R76, SRZ ;  /* 0x00000000004c7805 */ /* 0x000fe2000001ff00 */
[----:B------:R-:W-:Y:S02]  /*64e0*/  IMAD.IADD R109, R109, 0x1, R115 ;  /* 0x000000016d6d7824 */ /* 0x000fe400078e0273 */
[C---:B------:R-:W-:Y:S02]  /*64f0*/  IMAD.IADD R98, R115.reuse, 0x1, R108 ;  /* 0x0000000173627824 */ /* 0x040fe400078e026c */
[C---:B------:R-:W-:Y:S02]  /*6500*/  IMAD.IADD R96, R115.reuse, 0x1, R97 ;  /* 0x0000000173607824 */ /* 0x040fe400078e0261 */
[----:B------:R-:W-:Y:S01]  /*6510*/  IMAD.IADD R94, R115, 0x1, R95 ;  /* 0x00000001735e7824 */ /* 0x000fe200078e025f */
[----:B-1----:R-:W-:Y:S04]  /*6520*/  SHF.L.U32 R0, R100, 0x1f, RZ ;  /* 0x0000001f64007819 */ /* 0x002fe800000006ff */
[----:B------:R1:W4:Y:S01]  /*6530*/  SYNCS.PHASECHK.TRANS64.TRYWAIT P0, [R111+URZ+0xa0], R0 ;  /* 0x0000a0006f0075a7 */ /* 0x00032200080011ff */
[----:B--2---:R-:W-:Y:S01]  /*6540*/  @P5 SEL R116, RZ, 0x1, !P1 ;  /* 0x00000001ff745807 */ /* 0x004fe20004800000 */
[----:B-1----:R-:W-:Y:S06]  /*6550*/  @!P5 BRA `(.L_x_99) ;  /* 0x000000000088d947 */ /* 0x002fec0003800000 */
[----:B------:R-:W-:Y:S01]  /*6560*/  IMAD.MOV.U32 R71, RZ, RZ, RZ ;  /* 0x000000ffff477224 */ /* 0x000fe200078e00ff */
[----:B------:R-:W-:Y:S01]  /*6570*/  ISETP.NE.AND P1, PT, R116, RZ, PT ;  /* 0x000000ff7400720c */ /* 0x000fe20003f25270 */
[----:B------:R-:W-:Y:S01]  /*6580*/  BSSY B0, `(.L_x_100) ;  /* 0x0000014000007945 */ /* 0x000fe20003800000 */
[----:B------:R-:W-:Y:S02]  /*6590*/  CS2R R78, SRZ ;  /* 0x00000000004e7805 */ /* 0x000fe4000001ff00 */
        /* <DEDUP_REMOVED lines=13> */
[----:B------:R-:W-:Y:S01]  /*6670*/  CS2R R68, SRZ ;  /* 0x0000000000447805 */ /* 0x000fe2000001ff00 */
[----:B------:R-:W-:Y:S06]  /*6680*/  @P1 BRA `(.L_x_101) ;  /* 0x00000000000c1947 */ /* 0x000fec0003800000 */
[----:B------:R-:W-:Y:S04]  /*6690*/  SHF.L.U32 R3, RZ, 0x1f, RZ ;  /* 0x0000001fff037819 */ /* 0x000fe800000006ff */
[----:B------:R-:W1:Y:S02]  /*66a0*/  SYNCS.PHASECHK.TRANS64.TRYWAIT P1, [UR43+0x30], R3 ;  /* 0x00003003ff0075a7 */ /* 0x000e64000802112b */
[----:B-1----:R-:W-:Y:S05]  /*66b0*/  @!P1 BRA `(.L_x_102) ;  /* 0x0000007c009c9947 */ /* 0x002fea0003800000 */
.L_x_101:
[----:B------:R-:W-:Y:S05]  /*66c0*/  BSYNC B0 ;  /* 0x0000000000007941 */ /* 0x000fea0003800000 */
.L_x_100:
[----:B------:R-:W-:Y:S01]  /*66d0*/  ISETP.NE.AND P1, PT, R117, RZ, PT ;  /* 0x000000ff7500720c */ /* 0x000fe20003f25270 */
[----:B------:R-:W-:Y:S11]  /*66e0*/  HFMA2 R112, -RZ, RZ, 0, 5.9604644775390625e-08 ;  /* 0x00000001ff707431 */ /* 0x000ff600000001ff */
[----:B------:R-:W-:Y:S01]  /*66f0*/  @!UPT UIADD3 URZ, UPT, UPT, URZ, URZ, URZ ;  /* 0x000000fffffff290 */ /* 0x000fe2000fffe0ff */
[----:B------:R2:W1:Y:S04]  /*6700*/  @P1 LDS.128 R76, [R110+UR43+0x400] ;  /* 0x0004002b6e4c1984 */ /* 0x0004680008000c00 */
[----:B------:R2:W1:Y:S04]  /*6710*/  @P1 LDS.128 R72, [R109+0x400] ;  /* 0x000400006d481984 */ /* 0x0004680000000c00 */
[----:B------:R2:W1:Y:S04]  /*6720*/  @P1 LDS.128 R48, [R108+0x400] ;  /* 0x000400006c301984 */ /* 0x0004680000000c00 */
[----:B------:R2:W1:Y:S04]  /*6730*/  @P1 LDS.128 R52, [R98+0x400] ;  /* 0x0004000062341984 */ /* 0x0004680000000c00 */
[----:B------:R2:W1:Y:S04]  /*6740*/  @P1 LDS.128 R56, [R97+0x400] ;  /* 0x0004000061381984 */ /* 0x0004680000000c00 */
[----:B------:R2:W1:Y:S04]  /*6750*/  @P1 LDS.128 R60, [R96+0x400] ;  /* 0x00040000603c1984 */ /* 0x0004680000000c00 */
[----:B------:R2:W1:Y:S04]  /*6760*/  @P1 LDS.128 R64, [R95+0x400] ;  /* 0x000400005f401984 */ /* 0x0004680000000c00 */
[----:B------:R2:W1:Y:S02]  /*6770*/  @P1 LDS.128 R68, [R94+0x400] ;  /* 0x000400005e441984 */ /* 0x0004640000000c00 */
.L_x_99:
[----:B------:R-:W-:Y:S05]  /*6780*/  BSYNC B1 ;  /* 0x0000000000017941 */ /* 0x000fea0003800000 */
.L_x_98:
[----:B-1----:R-:W-:Y:S04]  /*6790*/  SHF.R.U32.HI R2, RZ, 0x15, R39 ;  /* 0x00000015ff027819 */ /* 0x002fe80000011627 */
[----:B------:R-:W-:Y:S01]  /*67a0*/  LOP3.LUT P1, RZ, R2, 0x3, R87, 0x48, !PT ;  /* 0x0000000302ff7812 */ /* 0x000fe20007824857 */
[----:B------:R-:W-:Y:S01]  /*67b0*/  @!UPT UIADD3 URZ, UPT, UPT, URZ, URZ, URZ ;  /* 0x000000fffffff290 */ /* 0x000fe2000fffe0ff */
[----:B----4-:R-:W-:Y:S11]  /*67c0*/  @P0 BRA `(.L_x_103) ;  /* 0x0000000000080947 */ /* 0x010ff60003800000 */
[----:B------:R-:W1:Y:S02]  /*67d0*/  SYNCS.PHASECHK.TRANS64.TRYWAIT P0, [R111+URZ+0xa0], R0 ;  /* 0x0000a0006f0075a7 */ /* 0x000e6400080011ff */
[----:B-1----:R-:W-:Y:S05]  /*67e0*/  @!P0 BRA `(.L_x_104) ;  /* 0x0000007c00688947 */ /* 0x002fea0003800000 */
.L_x_103:
[----:B------:R-:W-:Y:S05]  /*67f0*/  @!P1 BRA `(.L_x_105) ;  /* 0x0000000000409947 */ /* 0x000fea0003800000 */
[----:B------:R-:W4:Y:S01]  /*6800*/  LDCU.64 UR8, c[0x4][0x70] ;  /* 0x01000e00ff0877ac */ /* 0x000f220008000a00 */
[----:B------:R-:W-:Y:S01]  /*6810*/  MOV R3, 0x0 ;  /* 0x0000000000037802 */ /* 0x000fe20000000f00 */
[----:B------:R-:W-:Y:S02]  /*6820*/  HFMA2 R12, -RZ, RZ, 0, 5.9604644775390625e-08 ;  /* 0x00000001ff0c7431 */ /* 0x000fe400000001ff */
[----:B------:R-:W-:Y:S02]  /*6830*/  IMAD.MOV.U32 R8, RZ, RZ, 0x192 ;  /* 0x00000192ff087424 */ /* 0x000fe400078e00ff */
[----:B------:R-:W-:Y:S01]  /*6840*/  IMAD.MOV.U32 R13, RZ, RZ, RZ ;  /* 0x000000ffff0d7224 */ /* 0x000fe200078e00ff */
[----:B------:R-:W5:Y:S01]  /*6850*/  LDCU.64 UR6, c[0x4][0x78] ;  /* 0x01000f00ff0677ac */ /* 0x000f620008000a00 */
[----:B------:R-:W1:Y:S01]  /*6860*/  LDC.64 R2, c[0x4][R3] ;  /* 0x0100000003027b82 */ /* 0x000e620000000a00 */
[----:B------:R-:W2:Y:S01]  /*6870*/  LDCU.64 UR4, c[0x4][0x10] ;  /* 0x01000200ff0477ac */ /* 0x000ea20008000a00 */
[----:B----4-:R-:W-:Y:S01]  /*6880*/  MOV R5, UR9 ;  /* 0x0000000900057c02 */ /* 0x010fe20008000f00 */
[----:B------:R-:W-:Y:S01]  /*6890*/  IMAD.U32 R4, RZ, RZ, UR8 ;  /* 0x00000008ff047e24 */ /* 0x000fe2000f8e00ff */
[----:B-----5:R-:W-:Y:S01]  /*68a0*/  MOV R7, UR7 ;  /* 0x0000000700077c02 */ /* 0x020fe20008000f00 */
[----:B------:R-:W-:Y:S01]  /*68b0*/  IMAD.U32 R6, RZ, RZ, UR6 ;  /* 0x00000006ff067e24 */ /* 0x000fe2000f8e00ff */
[----:B--2---:R-:W-:Y:S01]  /*68c0*/  MOV R11, UR5 ;  /* 0x00000005000b7c02 */ /* 0x004fe20008000f00 */
[----:B------:R-:W-:Y:S02]  /*68d0*/  IMAD.U32 R10, RZ, RZ, UR4 ;  /* 0x00000004ff0a7e24 */ /* 0x000fe4000f8e00ff */
[----:B------:R-:W-:Y:S07]  /*68e0*/  LEPC R20, `(.L_x_105) ;  /* 0x000000001014794e */ /* 0x000fee0000000000 */
[----:B-1-3--:R-:W-:Y:S05]  /*68f0*/  CALL.ABS.NOINC R2 ;  /* 0x0000000002007343 */ /* 0x00afea0003c00000 */
.L_x_105:
[----:B------:R-:W-:Y:S01]  /*6900*/  LOP3.LUT R40, R76, 0xffffe000, RZ, 0xc0, !PT ;  /* 0xffffe0004c287812 */ /* 0x000fe200078ec0ff */
[----:B------:R-:W-:Y:S05]  /*6910*/  WARPSYNC.ALL ;  /* 0x0000000000007948 */ /* 0x000fea0003800000 */
[----:B------:R-:W-:Y:S01]  /*6920*/  R2UR UR4, R39 ;  /* 0x00000000270472ca */ /* 0x000fe200000e0000 */
[----:B------:R-:W-:Y:S01]  /*6930*/  BSSY.RECONVERGENT B0, `(.L_x_106) ;  /* 0x000009c000007945 */ /* 0x000fe20003800200 */
[----:B------:R-:W-:Y:S02]  /*6940*/  LOP3.LUT R41, R77, 0xffffe000, RZ, 0xc0, !PT ;  /* 0xffffe0004d297812 */ /* 0x000fe400078ec0ff */
[----:B------:R-:W-:Y:S02]  /*6950*/  LOP3.LUT R42, R78, 0xffffe000, RZ, 0xc0, !PT ;  /* 0xffffe0004e2a7812 */ /* 0x000fe400078ec0ff */
[----:B------:R-:W-:Y:S02]  /*6960*/  LOP3.LUT R43, R79, 0xffffe000, RZ, 0xc0, !PT ;  /* 0xffffe0004f2b7812 */ /* 0x000fe400078ec0ff */
[----:B------:R-:W-:Y:S05]  /*6970*/  ISETP.NE.AND P0, PT, R103, RZ, PT ;  /* 0x000000ff6700720c */ /* 0x000fea0003f05270 */
[----:B------:R-:W1:Y:S02]  /*6980*/  LDTM.x32 R4, tmem[UR4] ;  /* 0x00000004000479ee */ /* 0x000e6400082c0000 */
[C---:B-1-3--:R-:W-:Y:S01]  /*6990*/  FMUL R0, R38.reuse, R4 ;  /* 0x0000000426007220 */ /* 0x04afe20000400000 */
[C---:B------:R-:W-:Y:S01]  /*69a0*/  FMUL R2, R38.reuse, R5 ;  /* 0x0000000526027220 */ /* 0x040fe20000400000 */
[C---:B------:R-:W-:Y:S01]  /*69b0*/  FMUL R3, R38.reuse, R6 ;  /* 0x0000000626037220 */ /* 0x040fe20000400000 */
[----:B------:R-:W-:Y:S01]  /*69c0*/  FMUL R7, R38, R7 ;  /* 0x0000000726077220 */ /* 0x000fe20000400000 */
[C---:B------:R-:W-:Y:S01]  /*69d0*/  FFMA R40, R45.reuse, R40, R0 ;  /* 0x000000282d287223 */ /* 0x040fe20000000000 */
[----:B------:R-:W-:Y:S01]  /*69e0*/  LOP3.LUT R0, R72, 0xffffe000, RZ, 0xc0, !PT ;  /* 0xffffe00048007812 */ /* 0x000fe200078ec0ff */
[----:B------:R-:W-:Y:S01]  /*69f0*/  FFMA R41, R45, R41, R2 ;  /* 0x000000292d297223 */ /* 0x000fe20000000002 */
[----:B------:R-:W-:Y:S01]  /*6a00*/  LOP3.LUT R2, R73, 0xffffe000, RZ, 0xc0, !PT ;  /* 0xffffe00049027812 */ /* 0x000fe200078ec0ff */
[C---:B------:R-:W-:Y:S01]  /*6a10*/  FFMA R42, R45.reuse, R42, R3 ;  /* 0x0000002a2d2a7223 */ /* 0x040fe20000000003 */
[----:B------:R-:W-:Y:S01]  /*6a20*/  LOP3.LUT R3, R74, 0xffffe000, RZ, 0xc0, !PT ;  /* 0xffffe0004a037812 */ /* 0x000fe200078ec0ff */
[----:B------:R-:W-:Y:S01]  /*6a30*/  FFMA R43, R45, R43, R7 ;  /* 0x0000002b2d2b7223 */ /* 0x000fe20000000007 */
[----:B------:R-:W-:Y:S01]  /*6a40*/  LOP3.LUT R7, R75, 0xffffe000, RZ, 0xc0, !PT ;  /* 0xffffe0004b077812 */ /* 0x000fe200078ec0ff */
[C---:B------:R-:W-:Y:S01]  /*6a50*/  FMUL R4, R38.reuse, R8 ;  /* 0x0000000826047220 */ /* 0x040fe20000400000 */
[----:B------:R-:W-:Y:S01]  /*6a60*/  F2FP.TF32.F32.PACK_B R40, R40 ;  /* 0x00000028ff28723e */ /* 0x000fe200024050ff */
[C---:B------:R-:W-:Y:S01]  /*6a70*/  FMUL R5, R38.reuse, R9 ;  /* 0x0000000926057220 */ /* 0x040fe20000400000 */
[----:B------:R-:W-:Y:S01]  /*6a80*/  F2FP.TF32.F32.PACK_B R41, R41 ;  /* 0x00000029ff29723e */ /* 0x000fe200024050ff */
[C---:B------:R-:W-:Y:S01]  /*6a90*/  FMUL R6, R38.reuse, R10 ;  /* 0x0000000a26067220 */ /* 0x040fe20000400000 */
[----:B------:R-:W-:Y:S01]  /*6aa0*/  F2FP.TF32.F32.PACK_B R42, R42 ;  /* 0x0000002aff2a723e */ /* 0x000fe200024050ff */
[----:B------:R-:W-:Y:S01]  /*6ab0*/  FMUL R11, R38, R11 ;  /* 0x0000000b260b7220 */ /* 0x000fe20000400000 */
[----:B------:R-:W-:Y:S01]  /*6ac0*/  F2FP.TF32.F32.PACK_B R43, R43 ;  /* 0x0000002bff2b723e */ /* 0x000fe200024050ff */
[C---:B------:R-:W-:Y:S01]  /*6ad0*/  FFMA R4, R45.reuse, R0, R4 ;  /* 0x000000002d047223 */ /* 0x040fe20000000004 */
[----:B------:R-:W-:Y:S01]  /*6ae0*/  LOP3.LUT R0, R48, 0xffffe000, RZ, 0xc0, !PT ;  /* 0xffffe00030007812 */ /* 0x000fe200078ec0ff */
[----:B------:R-:W-:Y:S01]  /*6af0*/  FFMA R5, R45, R2, R5 ;  /* 0x000000022d057223 */ /* 0x000fe20000000005 */
[----:B------:R-:W-:Y:S01]  /*6b00*/  LOP3.LUT R2, R49, 0xffffe000, RZ, 0xc0, !PT ;  /* 0xffffe00031027812 */ /* 0x000fe200078ec0ff */
[C---:B------:R-:W-:Y:S01]  /*6b10*/  FFMA R6, R45.reuse, R3, R6 ;  /* 0x000000032d067223 */ /* 0x040fe20000000006 */
[----:B------:R-:W-:Y:S01]  /*6b20*/  F2FP.TF32.F32.PACK_B R4, R4 ;  /* 0x00000004ff04723e */ /* 0x000fe200024050ff */
[C---:B------:R-:W-:Y:S01]  /*6b30*/  FFMA R7, R45.reuse, R7, R11 ;  /* 0x000000072d077223 */ /* 0x040fe2000000000b */
[----:B------:R-:W-:Y:S01]  /*6b40*/  F2FP.TF32.F32.PACK_B R5, R5 ;  /* 0x00000005ff05723e */ /* 0x000fe200024050ff */
[----:B------:R-:W-:Y:S01]  /*6b50*/  STS.128 [R110+UR43+0x400], R40 ;  /* 0x000400286e007988 */ /* 0x000fe20008000c2b */
[----:B------:R-:W-:Y:S01]  /*6b60*/  F2FP.TF32.F32.PACK_B R6, R6 ;  /* 0x00000006ff06723e */ /* 0x000fe200024050ff */
[C---:B------:R-:W-:Y:S01]  /*6b70*/  FMUL R8, R38.reuse, R12 ;  /* 0x0000000c26087220 */ /* 0x040fe20000400000 */
[----:B------:R-:W-:Y:S01]  /*6b80*/  F2FP.TF32.F32.PACK_B R7, R7 ;  /* 0x00000007ff07723e */ /* 0x000fe200024050ff */
[----:B------:R-:W-:Y:S01]  /*6b90*/  FMUL R9, R38, R13 ;  /* 0x0000000d26097220 */ /* 0x000fe20000400000 */
[----:B------:R-:W-:Y:S01]  /*6ba0*/  LOP3.LUT R3, R50, 0xffffe000, RZ, 0xc0, !PT ;  /* 0xffffe00032037812 */ /* 0x000fe200078ec0ff */
[----:B------:R-:W-:Y:S01]  /*6bb0*/  FFMA R8, R45, R0, R8 ;  /* 0x000000002d087223 */ /* 0x000fe20000000008 */
[----:B------:R-:W-:Y:S01]  /*6bc0*/  LOP3.LUT R11, R51, 0xffffe000, RZ, 0xc0, !PT ;  /* 0xffffe000330b7812 */ /* 0x000fe200078ec0ff */
[----:B------:R1:W-:Y:S01]  /*6bd0*/  STS.128 [R109+0x400], R4 ;  /* 0x000400046d007388 */ /* 0x0003e20000000c00 */
[----:B------:R-:W-:Y:S01]  /*6be0*/  LOP3.LUT R0, R52, 0xffffe000, RZ, 0xc0, !PT ;  /* 0xffffe00034007812 */ /* 0x000fe200078ec0ff */
[C---:B------:R-:W-:Y:S01]  /*6bf0*/  FMUL R10, R38.reuse, R14 ;  /* 0x0000000e260a7220 */ /* 0x040fe20000400000 */
[----:B------:R-:W-:Y:S01]  /*6c00*/  F2FP.TF32.F32.PACK_B R8, R8 ;  /* 0x00000008ff08723e */ /* 0x000fe200024050ff */
[C---:B------:R-:W-:Y:S01]  /*6c10*/  FMUL R15, R38.reuse, R15 ;  /* 0x0000000f260f7220 */ /* 0x040fe20000400000 */
[----:B------:R-:W-:Y:S01]  /*6c20*/  FMUL R12, R38, R16 ;  /* 0x00000010260c7220 */ /* 0x000fe20000400000 */
[C---:B------:R-:W-:Y:S01]  /*6c30*/  FFMA R9, R45.reuse, R2, R9 ;  /* 0x000000022d097223 */ /* 0x040fe20000000009 */
[----:B------:R-:W-:Y:S01]  /*6c40*/  LOP3.LUT R2, R54, 0xffffe000, RZ, 0xc0, !PT ;  /* 0xffffe00036027812 */ /* 0x000fe200078ec0ff */
[----:B------:R-:W-:Y:S01]  /*6c50*/  FFMA R10, R45, R3, R10 ;  /* 0x000000032d0a7223 */ /* 0x000fe2000000000a */
[----:B------:R-:W-:Y:S01]  /*6c60*/  LOP3.LUT R3, R55, 0xffffe000, RZ, 0xc0, !PT ;  /* 0xffffe00037037812 */ /* 0x000fe200078ec0ff */
[C---:B------:R-:W-:Y:S01]  /*6c70*/  FFMA R11, R45.reuse, R11, R15 ;  /* 0x0000000b2d0b7223 */ /* 0x040fe2000000000f */
[----:B------:R-:W-:Y:S01]  /*6c80*/  F2FP.TF32.F32.PACK_B R9, R9 ;  /* 0x00000009ff09723e */ /* 0x000fe200024050ff */
[----:B------:R-:W-:Y:S01]  /*6c90*/  FFMA R12, R45, R0, R12 ;  /* 0x000000002d0c7223 */ /* 0x000fe2000000000c */
[----:B------:R-:W-:Y:S01]  /*6ca0*/  LOP3.LUT R0, R53, 0xffffe000, RZ, 0xc0, !PT ;  /* 0xffffe00035007812 */ /* 0x000fe200078ec0ff */
[C---:B------:R-:W-:Y:S01]  /*6cb0*/  FMUL R13, R38.reuse, R17 ;  /* 0x00000011260d7220 */ /* 0x040fe20000400000 */
[----:B------:R-:W-:Y:S01]  /*6cc0*/  F2FP.TF32.F32.PACK_B R10, R10 ;  /* 0x0000000aff0a723e */ /* 0x000fe200024050ff */
[C---:B------:R-:W-:Y:S01]  /*6cd0*/  FMUL R14, R38.reuse, R18 ;  /* 0x00000012260e7220 */ /* 0x040fe20000400000 */
[----:B------:R-:W-:Y:S01]  /*6ce0*/  F2FP.TF32.F32.PACK_B R11, R11 ;  /* 0x0000000bff0b723e */ /* 0x000fe200024050ff */
[----:B------:R-:W-:Y:S01]  /*6cf0*/  FMUL R19, R38, R19 ;  /* 0x0000001326137220 */ /* 0x000fe20000400000 */
[----:B------:R-:W-:Y:S01]  /*6d00*/  F2FP.TF32.F32.PACK_B R12, R12 ;  /* 0x0000000cff0c723e */ /* 0x000fe200024050ff */
[----:B------:R-:W-:Y:S01]  /*6d10*/  FFMA R13, R45, R0, R13 ;  /* 0x000000002d0d7223 */ /* 0x000fe2000000000d */
[----:B------:R-:W-:Y:S01]  /*6d20*/  LOP3.LUT R0, R57, 0xffffe000, RZ, 0xc0, !PT ;  /* 0xffffe00039007812 */ /* 0x000fe200078ec0ff */
[----:B------:R3:W-:Y:S01]  /*6d30*/  STS.128 [R108+0x400], R8 ;  /* 0x000400086c007388 */ /* 0x0007e20000000c00 */
        /* <DEDUP_REMOVED lines=8> */
[----:B------:R-:W-:Y:S01]  /*6dc0*/  FMUL R18, R38, R22 ;  /* 0x0000001626127220 */ /* 0x000fe20000400000 */
[----:B-1----:R-:W-:Y:S01]  /*6dd0*/  LOP3.LUT R4, R56, 0xffffe000, RZ, 0xc0, !PT ;  /* 0xffffe00038047812 */ /* 0x002fe200078ec0ff */
        /* <DEDUP_REMOVED lines=8> */
[----:B------:R3:W-:Y:S01]  /*6e60*/  STS.128 [R98+0x400], R12 ;  /* 0x0004000c62007388 */ /* 0x0007e20000000c00 */
[----:B------:R-:W-:Y:S01]  /*6e70*/  F2FP.TF32.F32.PACK_B R16, R16 ;  /* 0x00000010ff10723e */ /* 0x000fe200024050ff */
[C---:B------:R-:W-:Y:S01]  /*6e80*/  FFMA R18, R45.reuse, R2, R18 ;  /* 0x000000022d127223 */ /* 0x040fe20000000012 */
[----:B------:R-:W-:Y:S01]  /*6e90*/  LOP3.LUT R2, R62, 0xffffe000, RZ, 0xc0, !PT ;  /* 0xffffe0003e027812 */ /* 0x000fe200078ec0ff */
[C---:B------:R-:W-:Y:S01]  /*6ea0*/  FFMA R19, R45.reuse, R3, R23 ;  /* 0x000000032d137223 */ /* 0x040fe20000000017 */
[----:B------:R-:W-:Y:S01]  /*6eb0*/  F2FP.TF32.F32.PACK_B R17, R17 ;  /* 0x00000011ff11723e */ /* 0x000fe200024050ff */
[C---:B------:R-:W-:Y:S01]  /*6ec0*/  FFMA R20, R45.reuse, R4, R20 ;  /* 0x000000042d147223 */ /* 0x040fe20000000014 */
[----:B------:R-:W-:Y:S01]  /*6ed0*/  F2FP.TF32.F32.PACK_B R18, R18 ;  /* 0x00000012ff12723e */ /* 0x000fe200024050ff */
[----:B------:R-:W-:Y:S01]  /*6ee0*/  FFMA R21, R45, R0, R21 ;  /* 0x000000002d157223 */ /* 0x000fe20000000015 */
[C---:B------:R-:W-:Y:S01]  /*6ef0*/  FMUL R22, R38.reuse, R26 ;  /* 0x0000001a26167220 */ /* 0x040fe20000400000 */
[----:B------:R-:W-:Y:S01]  /*6f00*/  LOP3.LUT R0, R63, 0xffffe000, RZ, 0xc0, !PT ;  /* 0xffffe0003f007812 */ /* 0x000fe200078ec0ff */
[----:B------:R-:W-:Y:S01]  /*6f10*/  FMUL R27, R38, R27 ;  /* 0x0000001b261b7220 */ /* 0x000fe20000400000 */
[----:B------:R-:W-:Y:S01]  /*6f20*/  F2FP.TF32.F32.PACK_B R19, R19 ;  /* 0x00000013ff13723e */ /* 0x000fe200024050ff */
[C---:B------:R-:W-:Y:S01]  /*6f30*/  FFMA R22, R45.reuse, R2, R22 ;  /* 0x000000022d167223 */ /* 0x040fe20000000016 */
[----:B------:R-:W-:Y:S01]  /*6f40*/  LOP3.LUT R3, R64, 0xffffe000, RZ, 0xc0, !PT ;  /* 0xffffe00040037812 */ /* 0x000fe200078ec0ff */
[----:B------:R-:W-:Y:S01]  /*6f50*/  FFMA R23, R45, R0, R27 ;  /* 0x000000002d177223 */ /* 0x000fe2000000001b */
[C---:B------:R-:W-:Y:S01]  /*6f60*/  FMUL R24, R38.reuse, R28 ;  /* 0x0000001c26187220 */ /* 0x040fe20000400000 */
[----:B------:R3:W-:Y:S01]  /*6f70*/  STS.128 [R97+0x400], R16 ;  /* 0x0004001061007388 */ /* 0x0007e20000000c00 */
[----:B------:R-:W-:Y:S01]  /*6f80*/  LOP3.LUT R4, R65, 0xffffe000, RZ, 0xc0, !PT ;  /* 0xffffe00041047812 */ /* 0x000fe200078ec0ff */
[----:B------:R-:W-:Y:S01]  /*6f90*/  FMUL R25, R38, R29 ;  /* 0x0000001d26197220 */ /* 0x000fe20000400000 */
[----:B------:R-:W-:Y:S01]  /*6fa0*/  LOP3.LUT R2, R66, 0xffffe000, RZ, 0xc0, !PT ;  /* 0xffffe00042027812 */ /* 0x000fe200078ec0ff */
[C---:B------:R-:W-:Y:S01]  /*6fb0*/  FMUL R26, R38.reuse, R30 ;  /* 0x0000001e261a7220 */ /* 0x040fe20000400000 */
[----:B------:R-:W-:Y:S01]  /*6fc0*/  LOP3.LUT R0, R67, 0xffffe000, RZ, 0xc0, !PT ;  /* 0xffffe00043007812 */ /* 0x000fe200078ec0ff */
[----:B------:R-:W-:Y:S01]  /*6fd0*/  FMUL R31, R38, R31 ;  /* 0x0000001f261f7220 */ /* 0x000fe20000400000 */
[----:B------:R-:W-:Y:S01]  /*6fe0*/  F2FP.TF32.F32.PACK_B R20, R20 ;  /* 0x00000014ff14723e */ /* 0x000fe200024050ff */
[C---:B------:R-:W-:Y:S01]  /*6ff0*/  FFMA R24, R45.reuse, R3, R24 ;  /* 0x000000032d187223 */ /* 0x040fe20000000018 */
[----:B------:R-:W-:Y:S01]  /*7000*/  F2FP.TF32.F32.PACK_B R21, R21 ;  /* 0x00000015ff15723e */ /* 0x000fe200024050ff */
[C---:B------:R-:W-:Y:S01]  /*7010*/  FFMA R25, R45.reuse, R4, R25 ;  /* 0x000000042d197223 */ /* 0x040fe20000000019 */
[----:B------:R-:W-:Y:S01]  /*7020*/  F2FP.TF32.F32.PACK_B R22, R22 ;  /* 0x00000016ff16723e */ /* 0x000fe200024050ff */
[C---:B------:R-:W-:Y:S01]  /*7030*/  FFMA R26, R45.reuse, R2, R26 ;  /* 0x000000022d1a7223 */ /* 0x040fe2000000001a */
[----:B------:R-:W-:Y:S01]  /*7040*/  F2FP.TF32.F32.PACK_B R23, R23 ;  /* 0x00000017ff17723e */ /* 0x000fe200024050ff */
[----:B------:R-:W-:Y:S01]  /*7050*/  FFMA R27, R45, R0, R31 ;  /* 0x000000002d1b7223 */ /* 0x000fe2000000001f */
[----:B------:R-:W-:Y:S01]  /*7060*/  LOP3.LUT R2, R68, 0xffffe000, RZ, 0xc0, !PT ;  /* 0xffffe00044027812 */ /* 0x000fe200078ec0ff */
[C---:B------:R-:W-:Y:S01]  /*7070*/  FMUL R28, R38.reuse, R32 ;  /* 0x00000020261c7220 */ /* 0x040fe20000400000 */
[----:B------:R-:W-:Y:S01]  /*7080*/  LOP3.LUT R3, R69, 0xffffe000, RZ, 0xc0, !PT ;  /* 0xffffe00045037812 */ /* 0x000fe200078ec0ff */
[----:B------:R3:W-:Y:S01]  /*7090*/  STS.128 [R96+0x400], R20 ;  /* 0x0004001460007388 */ /* 0x0007e20000000c00 */
        /* <DEDUP_REMOVED lines=13> */
[----:B------:R-:W-:Y:S02]  /*7170*/  F2FP.TF32.F32.PACK_B R28, R28 ;  /* 0x0000001cff1c723e */ /* 0x000fe400024050ff */
[----:B------:R-:W-:Y:S01]  /*7180*/  F2FP.TF32.F32.PACK_B R29, R29 ;  /* 0x0000001dff1d723e */ /* 0x000fe200024050ff */
[----:B------:R3:W-:Y:S01]  /*7190*/  STS.128 [R95+0x400], R24 ;  /* 0x000400185f007388 */ /* 0x0007e20000000c00 */
[----:B------:R-:W-:Y:S02]  /*71a0*/  F2FP.TF32.F32.PACK_B R30, R30 ;  /* 0x0000001eff1e723e */ /* 0x000fe400024050ff */
[----:B------:R-:W-:Y:S05]  /*71b0*/  F2FP.TF32.F32.PACK_B R31, R31 ;  /* 0x0000001fff1f723e */ /* 0x000fea00024050ff */
[----:B------:R3:W-:Y:S01]  /*71c0*/  STS.128 [R94+0x400], R28 ;  /* 0x0004001c5e007388 */ /* 0x0007e20000000c00 */
[----:B------:R-:W-:Y:S01]  /*71d0*/  @!PT LDS RZ, [RZ] ;  /* 0x00000000fffff984 */ /* 0x000fe20000000800 */
[----:B------:R-:W-:Y:S01]  /*71e0*/  @!PT LDS RZ, [RZ] ;  /* 0x00000000fffff984 */ /* 0x000fe20000000800 */
[----:B------:R-:W-:Y:S01]  /*71f0*/  @!PT LDS RZ, [RZ] ;  /* 0x00000000fffff984 */ /* 0x000fe20000000800 */
[----:B------:R-:W-:Y:S01]  /*7200*/  @!PT LDS RZ, [RZ] ;  /* 0x00000000fffff984 */ /* 0x000fe20000000800 */
[----:B------:R1:W-:Y:S07]  /*7210*/  MEMBAR.ALL.CTA ;  /* 0x0000000000007992 */ /* 0x0003ee0000008000 */
[----:B-1----:R-:W1:Y:S02]  /*7220*/  FENCE.VIEW.ASYNC.S ;  /* 0x00000000000073c6 */ /* 0x002e640000000000 */
[----:B-1----:R-:W-:Y:S06]  /*7230*/  BAR.SYNC.DEFER_BLOCKING 0x1, 0x80 ;  /* 0x0042000000007b1d */ /* 0x002fec0000010000 */
[----:B------:R-:W-:Y:S05]  /*7240*/  @P0 BRA `(.L_x_107) ;  /* 0x0000000000280947 */ /* 0x000fea0003800000 */
[----:B------:R-:W-:Y:S01]  /*7250*/  UIADD3 UR4, UPT, UPT, UR43, 0x400, URZ ;  /* 0x000004002b047890 */ /* 0x000fe2000fffe0ff */
[----:B------:R-:W-:Y:S05]  /*7260*/  UMOV UR51, UR36 ;  /* 0x0000002400337c82 */ /* 0x000fea0008000000 */
[----:B------:R-:W-:Y:S01]  /*7270*/  MOV R91, UR4 ;  /* 0x00000004005b7c02 */ /* 0x000fe20008000f00 */
[----:B------:R-:W-:Y:S03]  /*7280*/  UIADD3 UR4, UP0, UPT, UR54, 0x680, URZ ;  /* 0x0000068036047890 */ /* 0x000fe6000ff1e0ff */
[----:B------:R-:W-:Y:S01]  /*7290*/  R2UR UR48, R91 ;  /* 0x000000005b3072ca */ /* 0x000fe200000e0000 */
[----:B------:R-:W-:Y:S11]  /*72a0*/  UIADD3.X UR5, UPT, UPT, URZ, UR55, URZ, UP0, !UPT ;  /* 0x00000037ff057290 */ /* 0x000ff600087fe4ff */
[----:B------:R-:W-:Y:S01]  /*72b0*/  @!UPT UIADD3 URZ, UPT, UPT, URZ, URZ, URZ ;  /* 0x000000fffffff290 */ /* 0x000fe2000fffe0ff */
[----:B------:R1:W-:Y:S01]  /*72c0*/  UTMASTG.3D [UR48], [UR4] ;  /* 0x00000030040073b5 */ /* 0x0003e20008010000 */
[----:B------:R0:W-:Y:S01]  /*72d0*/  UTMACMDFLUSH ;  /* 0x00000000000079b7 */ /* 0x0001e20000000000 */
[----:B-1----:R-:W-:Y:S04]  /*72e0*/  DEPBAR.LE SB0, 0x1 ;  /* 0x000080400000791a */ /* 0x002fe80000000000 */
.L_x_107:
[----:B------:R-:W-:Y:S05]  /*72f0*/  BSYNC.RECONVERGENT B0 ;  /* 0x0000000000007941 */ /* 0x000fea0003800200 */
.L_x_106:
[----:B------:R-:W-:Y:S01]  /*7300*/  BAR.SYNC.DEFER_BLOCKING 0x1, 0x80 ;  /* 0x0042000000007b1d */ /* 0x000fe20000010000 */
[----:B------:R-:W-:Y:S01]  /*7310*/  ISETP.NE.AND P1, PT, R107, RZ, PT ;  /* 0x000000ff6b00720c */ /* 0x000fe20003f25270 */
[----:B------:R-:W-:Y:S01]  /*7320*/  UISETP.NE.AND UP0, UPT, UR52, URZ, UPT ;  /* 0x000000ff3400728c */ /* 0x000fe2000bf05270 */
[----:B------:R-:W-:Y:S11]  /*7330*/  LEA R2, R112, UR43, 0x3 ;  /* 0x0000002b70027c11 */ /* 0x000ff6000f8e18ff */
[----:B------:R-:W-:Y:S01]  /*7340*/  @P1 SHF.L.U32 R4, RZ, 0x1f, RZ ;  /* 0x0000001fff041819 */ /* 0x000fe200000006ff */
[----:B------:R-:W-:Y:S06]  /*7350*/  BRA.U !UP0, `(.L_x_108) ;  /* 0x0000000108247547 */ /* 0x000fec000b800000 */
[----:B------:R-:W1:Y:S01]  /*7360*/  S2R R0, SR_CgaCtaId ;  /* 0x0000000000007919 */ /* 0x000e620000008800 */
[----:B------:R-:W-:Y:S01]  /*7370*/  IMAD.U32 R3, RZ, RZ, UR47 ;  /* 0x0000002fff037e24 */ /* 0x000fe2000f8e00ff */
[----:B------:R-:W-:Y:S04]  /*7380*/  UIADD3 UR4, UPT, UPT, UR47, 0x1, URZ ;  /* 0x000000012f047890 */ /* 0x000fe8000fffe0ff */
[----:B------:R-:W-:Y:S01]  /*7390*/  @P1 LEA R3, R3, UR43, 0x3 ;  /* 0x0000002b03031c11 */ /* 0x000fe2000f8e18ff */
[----:B------:R-:W-:Y:S04]  /*73a0*/  UISETP.NE.AND UP0, UPT, UR4, 0x4, UPT ;  /* 0x000000040400788c */ /* 0x000fe8000bf05270 */
[----:B------:R-:W-:Y:S01]  /*73b0*/  @P1 VIADD R3, R3, 0x50 ;  /* 0x0000005003031836 */ /* 0x000fe20000000000 */
[----:B------:R-:W-:Y:S04]  /*73c0*/  USEL UR47, UR4, URZ, UP0 ;  /* 0x000000ff042f7287 */ /* 0x000fe80008000000 */
[----:B-1----:R-:W-:Y:S04]  /*73d0*/  @P1 PRMT R0, R0, 0x654, R3 ;  /* 0x0000065400001816 */ /* 0x002fe80000000003 */
[----:B------:R1:W-:Y:S04]  /*73e0*/  @P1 SYNCS.ARRIVE.TRANS64.RED.A1T0 RZ, [R0+URZ], RZ ;  /* 0x000000ff00ff19a7 */ /* 0x0003e800081004ff */
.L_x_108:
[----:B------:R-:W4:Y:S01]  /*73f0*/  @P1 SYNCS.PHASECHK.TRANS64.TRYWAIT P0, [R2+URZ+0x30], R4 ;  /* 0x00003004020015a7 */ /* 0x000f2200080011ff */
[----:B------:R-:W-:Y:S01]  /*7400*/  BSSY B1, `(.L_x_109) ;  /* 0x000001f000017945 */ /* 0x000fe20003800000 */
[----:B----4-:R-:W-:Y:S03]  /*7410*/  @P1 SEL R116, RZ, 0x1, !P0 ;  /* 0x00000001ff741807 */ /* 0x010fe60004000000 */
[----:B------:R-:W-:Y:S05]  /*7420*/  @!P1 BRA `(.L_x_110) ;  /* 0x0000000000709947 */ /* 0x000fea0003800000 */
[----:B------:R-:W-:Y:S01]  /*7430*/  ISETP.NE.AND P1, PT, R117, RZ, PT ;  /* 0x000000ff7500720c */ /* 0x000fe20003f25270 */
[----:B------:R-:W-:Y:S01]  /*7440*/  BSSY B0, `(.L_x_111) ;  /* 0x000000b000007945 */ /* 0x000fe20003800000 */
[----:B------:R-:W-:Y:S11]  /*7450*/  ISETP.NE.AND P0, PT, R116, RZ, PT ;  /* 0x000000ff7400720c */ /* 0x000ff60003f05270 */
[----:B------:R-:W-:Y:S05]  /*7460*/  @P1 IMAD R6, R112, 0x4000, R110 ;  /* 0x0000400070061824 */ /* 0x000fea00078e026e */
[----:B------:R-:W-:Y:S04]  /*7470*/  @P1 IADD3 R5, PT, PT, R6, UR43, RZ ;  /* 0x0000002b06051c10 */ /* 0x000fe8000fffe0ff */
[----:B------:R-:W-:Y:S01]  /*7480*/  @P1 IADD3 R4, PT, PT, R114, R5, RZ ;  /* 0x0000000572041210 */ /* 0x000fe20007ffe0ff */
[--C-:B------:R-:W-:Y:S02]  /*7490*/  @P1 IMAD.IADD R3, R113, 0x1, R5.reuse ;  /* 0x0000000171031824 */ /* 0x100fe400078e0205 */
[----:B------:R-:W-:Y:S01]  /*74a0*/  @P1 IMAD.IADD R5, R115, 0x1, R5 ;  /* 0x0000000173051824 */ /* 0x000fe200078e0205 */
[----:B------:R-:W-:Y:S06]  /*74b0*/  @P0 BRA `(.L_x_112) ;  /* 0x00000000000c0947 */ /* 0x000fec0003800000 */
[----:B-1----:R-:W-:Y:S04]  /*74c0*/  SHF.L.U32 R0, RZ, 0x1f, RZ ;  /* 0x0000001fff007819 */ /* 0x002fe800000006ff */
[----:B------:R-:W1:Y:S02]  /*74d0*/  SYNCS.PHASECHK.TRANS64.TRYWAIT P0, [R2+URZ+0x30], R0 ;  /* 0x00003000020075a7 */ /* 0x000e6400080011ff */
[----:B-1----:R-:W-:Y:S05]  /*74e0*/  @!P0 BRA `(.L_x_113) ;  /* 0x00000070003c8947 */ /* 0x002fea0003800000 */
.L_x_112:
[----:B------:R-:W-:Y:S05]  /*74f0*/  BSYNC B0 ;  /* 0x0000000000007941 */ /* 0x000fea0003800000 */
.L_x_111:
[----:B------:R-:W-:Y:S01]  /*7500*/  ISETP.NE.AND P0, PT, R117, RZ, PT ;  /* 0x000000ff7500720c */ /* 0x000fe20003f05270 */
[----:B------:R-:W-:Y:S11]  /*7510*/  VIADD R112, R112, 0x1 ;  /* 0x0000000170707836 */ /* 0x000ff60000000000 */
[----:B------:R-:W-:Y:S01]  /*7520*/  @!UPT UIADD3 URZ, UPT, UPT, URZ, URZ, URZ ;  /* 0x000000fffffff290 */ /* 0x000fe2000fffe0ff */
[----:B------:R4:W2:Y:S01]  /*7530*/  @P0 LDS.128 R72, [R5+0x400] ;  /* 0x0004000005480984 */ /* 0x0008a20000000c00 */
[--C-:B-1----:R-:W-:Y:S01]  /*7540*/  @P0 IMAD.IADD R0, R114, 0x1, R3.reuse ;  /* 0x0000000172000824 */ /* 0x102fe200078e0203 */
[C---:B------:R-:W-:Y:S02]  /*7550*/  @P0 IADD3 R2, PT, PT, R115.reuse, R4, RZ ;  /* 0x0000000473020210 */ /* 0x040fe40007ffe0ff */
[----:B------:R1:W2:Y:S04]  /*7560*/  @P0 LDS.128 R48, [R4+0x400] ;  /* 0x0004000004300984 */ /* 0x0002a80000000c00 */
[----:B------:R2:W2:Y:S04]  /*7570*/  @P0 LDS.128 R76, [R6+UR43+0x400] ;  /* 0x0004002b064c0984 */ /* 0x0004a80008000c00 */
[----:B------:R2:W2:Y:S04]  /*7580*/  @P0 LDS.128 R52, [R2+0x400] ;  /* 0x0004000002340984 */ /* 0x0004a80000000c00 */
[----:B------:R2:W2:Y:S04]  /*7590*/  @P0 LDS.128 R56, [R3+0x400] ;  /* 0x0004000003380984 */ /* 0x0004a80000000c00 */
[----:B------:R2:W2:Y:S01]  /*75a0*/  @P0 LDS.128 R64, [R0+0x400] ;  /* 0x0004000000400984 */ /* 0x0004a20000000c00 */
[C---:B----4-:R-:W-:Y:S01]  /*75b0*/  @P0 IMAD.IADD R5, R115.reuse, 0x1, R3 ;  /* 0x0000000173050824 */ /* 0x050fe200078e0203 */
[----:B-1----:R-:W-:Y:S04]  /*75c0*/  @P0 IADD3 R4, PT, PT, R115, R0, RZ ;  /* 0x0000000073040210 */ /* 0x002fe80007ffe0ff */
[----:B------:R4:W1:Y:S04]  /*75d0*/  @P0 LDS.128 R60, [R5+0x400] ;  /* 0x00040000053c0984 */ /* 0x0008680000000c00 */
[----:B------:R4:W1:Y:S02]  /*75e0*/  @P0 LDS.128 R68, [R4+0x400] ;  /* 0x0004000004440984 */ /* 0x0008640000000c00 */
.L_x_110:
[----:B------:R-:W-:Y:S05]  /*75f0*/  BSYNC B1 ;  /* 0x0000000000017941 */ /* 0x000fea0003800000 */
.L_x_109:
[----:B-12---:R-:W-:Y:S05]  /*7600*/  VIADD R0, R39, 0x20 ;  /* 0x0000002027007836 */ /* 0x006fea0000000000 */
[----:B------:R-:W-:Y:S04]  /*7610*/  SHF.R.U32.HI R0, RZ, 0x15, R0 ;  /* 0x00000015ff007819 */ /* 0x000fe80000011600 */
[----:B------:R-:W-:Y:S11]  /*7620*/  LOP3.LUT P0, RZ, R0, 0x3, R87, 0x48, !PT ;  /* 0x0000000300ff7812 */ /* 0x000ff60007804857 */
[----:B------:R-:W-:Y:S02]  /*7630*/  @!UPT UIADD3 URZ, UPT, UPT, URZ, URZ, URZ ;  /* 0x000000fffffff290 */ /* 0x000fe4000fffe0ff */
[----:B------:R-:W-:Y:S05]  /*7640*/  @!P0 BRA `(.L_x_114) ;  /* 0x0000000000408947 */ /* 0x000fea0003800000 */
[----:B------:R-:W4:Y:S01]  /*7650*/  LDCU.64 UR8, c[0x4][0x70] ;  /* 0x01000e00ff0877ac */ /* 0x000f220008000a00 */
[----:B------:R-:W-:Y:S01]  /*7660*/  MOV R3, 0x0 ;  /* 0x0000000000037802 */ /* 0x000fe20000000f00 */
[----:B---3--:R-:W-:Y:S02]  /*7670*/  HFMA2 R12, -RZ, RZ, 0, 5.9604644775390625e-08 ;  /* 0x00000001ff0c7431 */ /* 0x008fe400000001ff */
[----:B------:R-:W-:Y:S02]  /*7680*/  IMAD.MOV.U32 R8, RZ, RZ, 0x192 ;  /* 0x00000192ff087424 */ /* 0x000fe400078e00ff */
[----:B------:R-:W-:Y:S01]  /*7690*/  IMAD.MOV.U32 R13, RZ, RZ, RZ ;  /* 0x000000ffff0d7224 */ /* 0x000fe200078e00ff */
[----:B------:R-:W1:Y:S01]  /*76a0*/  LDCU.64 UR6, c[0x4][0x78] ;  /* 0x01000f00ff0677ac */ /* 0x000e620008000a00 */
[----:B------:R-:W2:Y:S01]  /*76b0*/  LDC.64 R2, c[0x4][R3] ;  /* 0x0100000003027b82 */ /* 0x000ea20000000a00 */
[----:B------:R-:W3:Y:S01]  /*76c0*/  LDCU.64 UR4, c[0x4][0x10] ;  /* 0x01000200ff0477ac */ /* 0x000ee20008000a00 */
[----:B----4-:R-:W-:Y:S01]  /*76d0*/  MOV R5, UR9 ;  /* 0x0000000900057c02 */ /* 0x010fe20008000f00 */
[----:B------:R-:W-:Y:S01]  /*76e0*/  IMAD.U32 R4, RZ, RZ, UR8 ;  /* 0x00000008ff047e24 */ /* 0x000fe2000f8e00ff */
[----:B-1----:R-:W-:Y:S01]  /*76f0*/  MOV R7, UR7 ;  /* 0x0000000700077c02 */ /* 0x002fe20008000f00 */
[----:B------:R-:W-:Y:S01]  /*7700*/  IMAD.U32 R6, RZ, RZ, UR6 ;  /* 0x00000006ff067e24 */ /* 0x000fe2000f8e00ff */
[----:B---3--:R-:W-:Y:S01]  /*7710*/  MOV R11, UR5 ;  /* 0x00000005000b7c02 */ /* 0x008fe20008000f00 */
[----:B------:R-:W-:Y:S02]  /*7720*/  IMAD.U32 R10, RZ, RZ, UR4 ;  /* 0x00000004ff0a7e24 */ /* 0x000fe4000f8e00ff */
[----:B------:R-:W-:Y:S07]  /*7730*/  LEPC R20, `(.L_x_114) ;  /* 0x000000001014794e */ /* 0x000fee0000000000 */
[----:B--2---:R-:W-:Y:S05]  /*7740*/  CALL.ABS.NOINC R2 ;  /* 0x0000000002007343 */ /* 0x004fea0003c00000 */
.L_x_114:
[----:B------:R-:W-:Y:S01]  /*7750*/  LOP3.LUT R3, R76, 0xffffe000, RZ, 0xc0, !PT ;  /* 0xffffe0004c037812 */ /* 0x000fe200078ec0ff */
[----:B------:R-:W-:Y:S05]  /*7760*/  WARPSYNC.ALL ;  /* 0x0000000000007948 */ /* 0x000fea0003800000 */
[----:B------:R-:W-:Y:S01]  /*7770*/  R2UR UR4, R39 ;  /* 0x00000000270472ca */ /* 0x000fe200000e0000 */
[----:B------:R-:W1:Y:S01]  /*7780*/  S2R R118, SR_CgaCtaId ;  /* 0x0000000000767919 */ /* 0x000e620000008800 */
[----:B------:R-:W-:Y:S01]  /*7790*/  LOP3.LUT R44, R72, 0xffffe000, RZ, 0xc0, !PT ;  /* 0xffffe000482c7812 */ /* 0x000fe200078ec0ff */
[----:B------:R-:W-:Y:S01]  /*77a0*/  BSSY.RECONVERGENT B0, `(.L_x_115) ;  /* 0x00000a1000007945 */ /* 0x000fe20003800200 */
[----:B------:R-:W-:Y:S02]  /*77b0*/  LOP3.LUT R46, R73, 0xffffe000, RZ, 0xc0, !PT ;  /* 0xffffe000492e7812 */ /* 0x000fe400078ec0ff */
[----:B------:R-:W-:Y:S02]  /*77c0*/  LOP3.LUT R47, R74, 0xffffe000, RZ, 0xc0, !PT ;  /* 0xffffe0004a2f7812 */ /* 0x000fe400078ec0ff */
[----:B------:R-:W-:Y:S02]  /*77d0*/  ISETP.NE.AND P6, PT, R107, RZ, PT ;  /* 0x000000ff6b00720c */ /* 0x000fe40003fc5270 */
[----:B------:R-:W-:Y:S03]  /*77e0*/  ISETP.NE.AND P0, PT, R103, RZ, PT ;  /* 0x000000ff6700720c */ /* 0x000fe60003f05270 */
[----:B---34-:R-:W2:Y:S02]  /*77f0*/  LDTM.x32 R4, tmem[UR4+0x20] ;  /* 0x00002004000479ee */ /* 0x018ea400082c0000 */
[C---:B--2---:R-:W-:Y:S01]  /*7800*/  FMUL R0, R38.reuse, R4 ;  /* 0x0000000426007220 */ /* 0x044fe20000400000 */
[----:B------:R-:W-:Y:S01]  /*7810*/  LOP3.LUT R4, R77, 0xffffe000, RZ, 0xc0, !PT ;  /* 0xffffe0004d047812 */ /* 0x000fe200078ec0ff */
[C---:B------:R-:W-:Y:S01]  /*7820*/  FMUL R2, R38.reuse, R5 ;  /* 0x0000000526027220 */ /* 0x040fe20000400000 */
[----:B------:R-:W-:Y:S01]  /*7830*/  FMUL R5, R38, R12 ;  /* 0x0000000c26057220 */ /* 0x000fe20000400000 */
        /* <DEDUP_REMOVED lines=8> */
[C---:B------:R-:W-:Y:S01]  /*78c0*/  FFMA R42, R45.reuse, R3, R0 ;  /* 0x000000032d2a7223 */ /* 0x040fe20000000000 */
[C---:B------:R-:W-:Y:S01]  /*78d0*/  FMUL R0, R38.reuse, R8 ;  /* 0x0000000826007220 */ /* 0x040fe20000400000 */
[C---:B------:R-:W-:Y:S01]  /*78e0*/  FFMA R43, R45.reuse, R4, R2 ;  /* 0x000000042d2b7223 */ /* 0x040fe20000000002 */
[C---:B------:R-:W-:Y:S01]  /*78f0*/  FMUL R4, R38.reuse, R11 ;  /* 0x0000000b26047220 */ /* 0x040fe20000400000 */
[C---:B------:R-:W-:Y:S01]  /*7900*/  FMUL R11, R38.reuse, R18 ;  /* 0x00000012260b7220 */ /* 0x040fe20000400000 */
[----:B------:R-:W-:Y:S01]  /*7910*/  F2FP.TF32.F32.PACK_B R42, R42 ;  /* 0x0000002aff2a723e */ /* 0x000fe200024050ff */
[C---:B------:R-:W-:Y:S01]  /*7920*/  FMUL R18, R38.reuse, R25 ;  /* 0x0000001926127220 */ /* 0x040fe20000400000 */
[----:B------:R-:W-:Y:S01]  /*7930*/  F2FP.TF32.F32.PACK_B R43, R43 ;  /* 0x0000002bff2b723e */ /* 0x000fe200024050ff */
[C---:B------:R-:W-:Y:S01]  /*7940*/  FMUL R25, R38.reuse, R32 ;  /* 0x0000002026197220 */ /* 0x040fe20000400000 */
[----:B------:R-:W-:Y:S01]  /*7950*/  FFMA R32, R45, R44, R0 ;  /* 0x0000002c2d207223 */ /* 0x000fe20000000000 */
[----:B------:R-:W-:Y:S01]  /*7960*/  LOP3.LUT R0, R75, 0xffffe000, RZ, 0xc0, !PT ;  /* 0xffffe0004b007812 */ /* 0x000fe200078ec0ff */
[C---:B------:R-:W-:Y:S01]  /*7970*/  FMUL R2, R38.reuse, R9 ;  /* 0x0000000926027220 */ /* 0x040fe20000400000 */
[C---:B------:R-:W-:Y:S01]  /*7980*/  FMUL R3, R38.reuse, R10 ;  /* 0x0000000a26037220 */ /* 0x040fe20000400000 */
[C---:B------:R-:W-:Y:S01]  /*7990*/  FMUL R6, R38.reuse, R13 ;  /* 0x0000000d26067220 */ /* 0x040fe20000400000 */
[----:B------:R-:W-:Y:S01]  /*79a0*/  F2FP.TF32.F32.PACK_B R32, R32 ;  /* 0x00000020ff20723e */ /* 0x000fe200024050ff */
[C---:B------:R-:W-:Y:S01]  /*79b0*/  FMUL R12, R38.reuse, R19 ;  /* 0x00000013260c7220 */ /* 0x040fe20000400000 */
[C---:B------:R-:W-:Y:S01]  /*79c0*/  FMUL R7, R38.reuse, R14 ;  /* 0x0000000e26077220 */ /* 0x040fe20000400000 */
[C---:B------:R-:W-:Y:S01]  /*79d0*/  FMUL R13, R38.reuse, R20 ;  /* 0x00000014260d7220 */ /* 0x040fe20000400000 */
[C---:B------:R-:W-:Y:S01]  /*79e0*/  FMUL R19, R38.reuse, R26 ;  /* 0x0000001a26137220 */ /* 0x040fe20000400000 */
[C---:B------:R-:W-:Y:S01]  /*79f0*/  FMUL R14, R38.reuse, R21 ;  /* 0x00000015260e7220 */ /* 0x040fe20000400000 */
[C---:B------:R-:W-:Y:S01]  /*7a00*/  FMUL R20, R38.reuse, R27 ;  /* 0x0000001b26147220 */ /* 0x040fe20000400000 */
[----:B------:R-:W-:Y:S01]  /*7a10*/  FMUL R26, R38, R33 ;  /* 0x00000021261a7220 */ /* 0x000fe20000400000 */
[C---:B------:R-:W-:Y:S01]  /*7a20*/  FFMA R33, R45.reuse, R46, R2 ;  /* 0x0000002e2d217223 */ /* 0x040fe20000000002 */
[----:B------:R-:W-:Y:S01]  /*7a30*/  LOP3.LUT R2, R48, 0xffffe000, RZ, 0xc0, !PT ;  /* 0xffffe00030027812 */ /* 0x000fe200078ec0ff */
[C---:B------:R-:W-:Y:S01]  /*7a40*/  FMUL R21, R38.reuse, R28 ;  /* 0x0000001c26157220 */ /* 0x040fe20000400000 */
[C---:B------:R-:W-:Y:S01]  /*7a50*/  FMUL R27, R38.reuse, R34 ;  /* 0x00000022261b7220 */ /* 0x040fe20000400000 */
[----:B------:R-:W-:Y:S01]  /*7a60*/  FFMA R34, R45, R47, R3 ;  /* 0x0000002f2d227223 */ /* 0x000fe20000000003 */
[----:B------:R-:W-:Y:S01]  /*7a70*/  LOP3.LUT R3, R49, 0xffffe000, RZ, 0xc0, !PT ;  /* 0xffffe00031037812 */ /* 0x000fe200078ec0ff */
[C---:B------:R-:W-:Y:S01]  /*7a80*/  FMUL R8, R38.reuse, R15 ;  /* 0x0000000f26087220 */ /* 0x040fe20000400000 */
[----:B------:R-:W-:Y:S01]  /*7a90*/  F2FP.TF32.F32.PACK_B R33, R33 ;  /* 0x00000021ff21723e */ /* 0x000fe200024050ff */
[----:B------:R-:W-:Y:S01]  /*7aa0*/  FMUL R28, R38, R35 ;  /* 0x00000023261c7220 */ /* 0x000fe20000400000 */
[----:B------:R-:W-:Y:S01]  /*7ab0*/  F2FP.TF32.F32.PACK_B R34, R34 ;  /* 0x00000022ff22723e */ /* 0x000fe200024050ff */
[----:B------:R-:W-:Y:S01]  /*7ac0*/  FFMA R35, R45, R0, R4 ;  /* 0x000000002d237223 */ /* 0x000fe20000000004 */
[----:B------:R-:W-:Y:S01]  /*7ad0*/  LOP3.LUT R0, R52, 0xffffe000, RZ, 0xc0, !PT ;  /* 0xffffe00034007812 */ /* 0x000fe200078ec0ff */
[C---:B------:R-:W-:Y:S01]  /*7ae0*/  FMUL R9, R38.reuse, R16 ;  /* 0x0000001026097220 */ /* 0x040fe20000400000 */
[C---:B------:R-:W-:Y:S01]  /*7af0*/  FMUL R15, R38.reuse, R22 ;  /* 0x00000016260f7220 */ /* 0x040fe20000400000 */
[C---:B------:R-:W-:Y:S01]  /*7b00*/  FMUL R16, R38.reuse, R23 ;  /* 0x0000001726107220 */ /* 0x040fe20000400000 */
[----:B------:R-:W-:Y:S01]  /*7b10*/  F2FP.TF32.F32.PACK_B R35, R35 ;  /* 0x00000023ff23723e */ /* 0x000fe200024050ff */
[----:B------:R-:W-:Y:S01]  /*7b20*/  FMUL R22, R38, R29 ;  /* 0x0000001d26167220 */ /* 0x000fe20000400000 */
[----:B------:R-:W-:Y:S01]  /*7b30*/  LOP3.LUT R29, R50, 0xffffe000, RZ, 0xc0, !PT ;  /* 0xffffe000321d7812 */ /* 0x000fe200078ec0ff */
[----:B------:R-:W-:Y:S01]  /*7b40*/  STS.128 [R110+UR43+0x4400], R40 ;  /* 0x004400286e007988 */ /* 0x000fe20008000c2b */
[----:B------:R-:W-:Y:S01]  /*7b50*/  FMUL R23, R38, R30 ;  /* 0x0000001e26177220 */ /* 0x000fe20000400000 */
[----:B------:R-:W-:Y:S01]  /*7b60*/  LOP3.LUT R30, R51, 0xffffe000, RZ, 0xc0, !PT ;  /* 0xffffe000331e7812 */ /* 0x000fe200078ec0ff */
[----:B------:R-:W-:Y:S01]  /*7b70*/  FFMA R4, R45, R2, R5 ;  /* 0x000000022d047223 */ /* 0x000fe20000000005 */
[----:B------:R-:W-:Y:S01]  /*7b80*/  LOP3.LUT R2, R53, 0xffffe000, RZ, 0xc0, !PT ;  /* 0xffffe00035027812 */ /* 0x000fe200078ec0ff */
[C---:B------:R-:W-:Y:S01]  /*7b90*/  FFMA R5, R45.reuse, R3, R6 ;  /* 0x000000032d057223 */ /* 0x040fe20000000006 */
[----:B------:R-:W-:Y:S01]  /*7ba0*/  LOP3.LUT R3, R54, 0xffffe000, RZ, 0xc0, !PT ;  /* 0xffffe00036037812 */ /* 0x000fe200078ec0ff */
[C---:B------:R-:W-:Y:S01]  /*7bb0*/  FFMA R6, R45.reuse, R29, R7 ;  /* 0x0000001d2d067223 */ /* 0x040fe20000000007 */
[----:B------:R-:W-:Y:S01]  /*7bc0*/  F2FP.TF32.F32.PACK_B R4, R4 ;  /* 0x00000004ff04723e */ /* 0x000fe200024050ff */
[C---:B------:R-:W-:Y:S01]  /*7bd0*/  FFMA R7, R45.reuse, R30, R8 ;  /* 0x0000001e2d077223 */ /* 0x040fe20000000008 */
[----:B------:R-:W-:Y:S01]  /*7be0*/  F2FP.TF32.F32.PACK_B R5, R5 ;  /* 0x00000005ff05723e */ /* 0x000fe200024050ff */
[----:B------:R-:W-:Y:S01]  /*7bf0*/  STS.128 [R109+0x4400], R32 ;  /* 0x004400206d007388 */ /* 0x000fe20000000c00 */
[----:B------:R-:W-:Y:S01]  /*7c00*/  F2FP.TF32.F32.PACK_B R6, R6 ;  /* 0x00000006ff06723e */ /* 0x000fe200024050ff */
[----:B------:R-:W-:Y:S01]  /*7c10*/  FFMA R8, R45, R0, R9 ;  /* 0x000000002d087223 */ /* 0x000fe20000000009 */
[----:B------:R-:W-:Y:S01]  /*7c20*/  F2FP.TF32.F32.PACK_B R7, R7 ;  /* 0x00000007ff07723e */ /* 0x000fe200024050ff */
[C---:B------:R-:W-:Y:S01]  /*7c30*/  FMUL R10, R38.reuse, R17 ;  /* 0x00000011260a7220 */ /* 0x040fe20000400000 */
[----:B------:R-:W-:Y:S01]  /*7c40*/  LOP3.LUT R0, R55, 0xffffe000, RZ, 0xc0, !PT ;  /* 0xffffe00037007812 */ /* 0x000fe200078ec0ff */
[----:B------:R-:W-:Y:S01]  /*7c50*/  FMUL R17, R38, R24 ;  /* 0x0000001826117220 */ /* 0x000fe20000400000 */
[----:B------:R-:W-:Y:S01]  /*7c60*/  F2FP.TF32.F32.PACK_B R8, R8 ;  /* 0x00000008ff08723e */ /* 0x000fe200024050ff */
[----:B------:R2:W-:Y:S01]  /*7c70*/  STS.128 [R108+0x4400], R4 ;  /* 0x004400046c007388 */ /* 0x0005e20000000c00 */
[C---:B------:R-:W-:Y:S01]  /*7c80*/  FFMA R9, R45.reuse, R2, R10 ;  /* 0x000000022d097223 */ /* 0x040fe2000000000a */
[----:B------:R-:W-:Y:S01]  /*7c90*/  LOP3.LUT R2, R56, 0xffffe000, RZ, 0xc0, !PT ;  /* 0xffffe00038027812 */ /* 0x000fe200078ec0ff */
[----:B------:R-:W-:Y:S01]  /*7ca0*/  FFMA R10, R45, R3, R11 ;  /* 0x000000032d0a7223 */ /* 0x000fe2000000000b */
[----:B------:R-:W-:Y:S01]  /*7cb0*/  LOP3.LUT R3, R57, 0xffffe000, RZ, 0xc0, !PT ;  /* 0xffffe00039037812 */ /* 0x000fe200078ec0ff */
[C---:B------:R-:W-:Y:S01]  /*7cc0*/  FFMA R11, R45.reuse, R0, R12 ;  /* 0x000000002d0b7223 */ /* 0x040fe2000000000c */
[----:B------:R-:W-:Y:S01]  /*7cd0*/  F2FP.TF32.F32.PACK_B R9, R9 ;  /* 0x00000009ff09723e */ /* 0x000fe200024050ff */
[----:B------:R-:W-:Y:S01]  /*7ce0*/  FMUL R24, R38, R31 ;  /* 0x0000001f26187220 */ /* 0x000fe20000400000 */
[----:B------:R-:W-:Y:S02]  /*7cf0*/  F2FP.TF32.F32.PACK_B R10, R10 ;  /* 0x0000000aff0a723e */ /* 0x000fe400024050ff */
[----:B------:R-:W-:Y:S02]  /*7d00*/  F2FP.TF32.F32.PACK_B R11, R11 ;  /* 0x0000000bff0b723e */ /* 0x000fe400024050ff */
[----:B------:R-:W-:Y:S03]  /*7d10*/  LOP3.LUT R0, R60, 0xffffe000, RZ, 0xc0, !PT ;  /* 0xffffe0003c007812 */ /* 0x000fe600078ec0ff */
[----:B------:R3:W-:Y:S01]  /*7d20*/  STS.128 [R98+0x4400], R8 ;  /* 0x0044000862007388 */ /* 0x0007e20000000c00 */
[----:B--2---:R-:W-:Y:S01]  /*7d30*/  LOP3.LUT R6, R58, 0xffffe000, RZ, 0xc0, !PT ;  /* 0xffffe0003a067812 */ /* 0x004fe200078ec0ff */
[----:B------:R-:W-:Y:S01]  /*7d40*/  FFMA R4, R45, R2, R13 ;  /* 0x000000022d047223 */ /* 0x000fe2000000000d */
[----:B------:R-:W-:Y:S01]  /*7d50*/  LOP3.LUT R7, R59, 0xffffe000, RZ, 0xc0, !PT ;  /* 0xffffe0003b077812 */ /* 0x000fe200078ec0ff */
[----:B------:R-:W-:Y:S01]  /*7d60*/  FFMA R5, R45, R3, R14 ;  /* 0x000000032d057223 */ /* 0x000fe2000000000e */
[----:B------:R-:W-:Y:S01]  /*7d70*/  LOP3.LUT R2, R61, 0xffffe000, RZ, 0xc0, !PT ;  /* 0xffffe0003d027812 */ /* 0x000fe200078ec0ff */
[C---:B------:R-:W-:Y:S01]  /*7d80*/  FFMA R6, R45.reuse, R6, R15 ;  /* 0x000000062d067223 */ /* 0x040fe2000000000f */
[----:B------:R-:W-:Y:S01]  /*7d90*/  F2FP.TF32.F32.PACK_B R4, R4 ;  /* 0x00000004ff04723e */ /* 0x000fe200024050ff */
[----:B------:R-:W-:Y:S01]  /*7da0*/  FFMA R7, R45, R7, R16 ;  /* 0x000000072d077223 */ /* 0x000fe20000000010 */
[----:B------:R-:W-:Y:S02]  /*7db0*/  F2FP.TF32.F32.PACK_B R5, R5 ;  /* 0x00000005ff05723e */ /* 0x000fe400024050ff */
[----:B------:R-:W-:Y:S02]  /*7dc0*/  F2FP.TF32.F32.PACK_B R6, R6 ;  /* 0x00000006ff06723e */ /* 0x000fe400024050ff */
[----:B------:R-:W-:Y:S02]  /*7dd0*/  F2FP.TF32.F32.PACK_B R7, R7 ;  /* 0x00000007ff07723e */ /* 0x000fe400024050ff */
[----:B------:R-:W-:Y:S01]  /*7de0*/  LOP3.LUT R3, R63, 0xffffe000, RZ, 0xc0, !PT ;  /* 0xffffe0003f037812 */ /* 0x000fe200078ec0ff */
[----:B---3--:R-:W-:Y:S01]  /*7df0*/  FFMA R8, R45, R0, R17 ;  /* 0x000000002d087223 */ /* 0x008fe20000000011 */
[----:B------:R-:W-:Y:S01]  /*7e00*/  LOP3.LUT R0, R62, 0xffffe000, RZ, 0xc0, !PT ;  /* 0xffffe0003e007812 */ /* 0x000fe200078ec0ff */
[----:B------:R2:W-:Y:S01]  /*7e10*/  STS.128 [R97+0x4400], R4 ;  /* 0x0044000461007388 */ /* 0x0005e20000000c00 */
[----:B------:R-:W-:Y:S01]  /*7e20*/  LOP3.LUT R15, R71, 0xffffe000, RZ, 0xc0, !PT ;  /* 0xffffe000470f7812 */ /* 0x000fe200078ec0ff */
[C---:B------:R-:W-:Y:S01]  /*7e30*/  FFMA R9, R45.reuse, R2, R18 ;  /* 0x000000022d097223 */ /* 0x040fe20000000012 */
[----:B------:R-:W-:Y:S01]  /*7e40*/  LOP3.LUT R2, R64, 0xffffe000, RZ, 0xc0, !PT ;  /* 0xffffe00040027812 */ /* 0x000fe200078ec0ff */
[----:B------:R-:W-:Y:S01]  /*7e50*/  FFMA R10, R45, R0, R19 ;  /* 0x000000002d0a7223 */ /* 0x000fe20000000013 */
[----:B------:R-:W-:Y:S01]  /*7e60*/  LOP3.LUT R0, R65, 0xffffe000, RZ, 0xc0, !PT ;  /* 0xffffe00041007812 */ /* 0x000fe200078ec0ff */
[C---:B------:R-:W-:Y:S01]  /*7e70*/  FFMA R11, R45.reuse, R3, R20 ;  /* 0x000000032d0b7223 */ /* 0x040fe20000000014 */
[----:B------:R-:W-:Y:S02]  /*7e80*/  LOP3.LUT R3, R66, 0xffffe000, RZ, 0xc0, !PT ;  /* 0xffffe00042037812 */ /* 0x000fe400078ec0ff */
[----:B------:R-:W-:Y:S02]  /*7e90*/  F2FP.TF32.F32.PACK_B R8, R8 ;  /* 0x00000008ff08723e */ /* 0x000fe400024050ff */
[----:B------:R-:W-:Y:S02]  /*7ea0*/  F2FP.TF32.F32.PACK_B R9, R9 ;  /* 0x00000009ff09723e */ /* 0x000fe400024050ff */
[----:B------:R-:W-:Y:S02]  /*7eb0*/  F2FP.TF32.F32.PACK_B R10, R10 ;  /* 0x0000000aff0a723e */ /* 0x000fe400024050ff */
[----:B------:R-:W-:Y:S05]  /*7ec0*/  F2FP.TF32.F32.PACK_B R11, R11 ;  /* 0x0000000bff0b723e */ /* 0x000fea00024050ff */
[----:B------:R-:W-:Y:S01]  /*7ed0*/  STS.128 [R96+0x4400], R8 ;  /* 0x0044000860007388 */ /* 0x000fe20000000c00 */
[----:B--2---:R-:W-:Y:S01]  /*7ee0*/  FFMA R4, R45, R2, R21 ;  /* 0x000000022d047223 */ /* 0x004fe20000000015 */
[----:B------:R-:W-:Y:S01]  /*7ef0*/  LOP3.LUT R2, R67, 0xffffe000, RZ, 0xc0, !PT ;  /* 0xffffe00043027812 */ /* 0x000fe200078ec0ff */
[C---:B------:R-:W-:Y:S01]  /*7f00*/  FFMA R5, R45.reuse, R0, R22 ;  /* 0x000000002d057223 */ /* 0x040fe20000000016 */
[----:B------:R-:W-:Y:S01]  /*7f10*/  LOP3.LUT R0, R68, 0xffffe000, RZ, 0xc0, !PT ;  /* 0xffffe00044007812 */ /* 0x000fe200078ec0ff */
[C---:B------:R-:W-:Y:S01]  /*7f20*/  FFMA R6, R45.reuse, R3, R23 ;  /* 0x000000032d067223 */ /* 0x040fe20000000017 */
[----:B------:R-:W-:Y:S01]  /*7f30*/  LOP3.LUT R3, R70, 0xffffe000, RZ, 0xc0, !PT ;  /* 0xffffe00046037812 */ /* 0x000fe200078ec0ff */
[----:B------:R-:W-:Y:S01]  /*7f40*/  FFMA R7, R45, R2, R24 ;  /* 0x000000022d077223 */ /* 0x000fe20000000018 */
[----:B------:R-:W-:Y:S01]  /*7f50*/  LOP3.LUT R2, R69, 0xffffe000, RZ, 0xc0, !PT ;  /* 0xffffe00045027812 */ /* 0x000fe200078ec0ff */
[C---:B------:R-:W-:Y:S01]  /*7f60*/  FFMA R12, R45.reuse, R0, R25 ;  /* 0x000000002d0c7223 */ /* 0x040fe20000000019 */
[----:B------:R-:W-:Y:S01]  /*7f70*/  F2FP.TF32.F32.PACK_B R4, R4 ;  /* 0x00000004ff04723e */ /* 0x000fe200024050ff */
[----:B------:R-:W-:Y:S01]  /*7f80*/  IMAD.U32 R0, RZ, RZ, UR47 ;  /* 0x0000002fff007e24 */ /* 0x000fe2000f8e00ff */
        /* <DEDUP_REMOVED lines=10> */
[----:B------:R-:W-:Y:S02]  /*8030*/  F2FP.TF32.F32.PACK_B R15, R15 ;  /* 0x0000000fff0f723e */ /* 0x000fe400024050ff */
[----:B------:R-:W-:Y:S02]  /*8040*/  @P6 LEA R0, R0, UR43, 0x3 ;  /* 0x0000002b00006c11 */ /* 0x000fe4000f8e18ff */
[----:B------:R-:W-:Y:S01]  /*8050*/  @P6 SHF.L.U32 R2, RZ, 0x1f, RZ ;  /* 0x0000001fff026819 */ /* 0x000fe200000006ff */
[----:B------:R3:W-:Y:S02]  /*8060*/  STS.128 [R94+0x4400], R12 ;  /* 0x0044000c5e007388 */ /* 0x0007e40000000c00 */
[----:B------:R-:W-:Y:S05]  /*8070*/  @P6 VIADD R0, R0, 0x50 ;  /* 0x0000005000006836 */ /* 0x000fea0000000000 */
[----:B-1----:R-:W-:Y:S01]  /*8080*/  @P6 PRMT R0, R118, 0x654, R0 ;  /* 0x0000065476006816 */ /* 0x002fe20000000000 */
[----:B------:R-:W-:Y:S01]  /*8090*/  @!PT LDS RZ, [RZ] ;  /* 0x00000000fffff984 */ /* 0x000fe20000000800 */
[----:B------:R-:W-:Y:S01]  /*80a0*/  @!PT LDS RZ, [RZ] ;  /* 0x00000000fffff984 */ /* 0x000fe20000000800 */
[----:B------:R-:W-:Y:S01]  /*80b0*/  @!PT LDS RZ, [RZ] ;  /* 0x00000000fffff984 */ /* 0x000fe20000000800 */
[----:B------:R-:W-:Y:S01]  /*80c0*/  @!PT LDS RZ, [RZ] ;  /* 0x00000000fffff984 */ /* 0x000fe20000000800 */
[----:B------:R1:W-:Y:S06]  /*80d0*/  MEMBAR.ALL.CTA ;  /* 0x0000000000007992 */ /* 0x0003ec0000008000 */
[----:B-1----:R-:W1:Y:S01]  /*80e0*/  FENCE.VIEW.ASYNC.S ;  /* 0x00000000000073c6 */ /* 0x002e620000000000 */
[----:B--2---:R-:W-:Y:S01]  /*80f0*/  LEA R6, R112, UR43, 0x3 ;  /* 0x0000002b70067c11 */ /* 0x004fe2000f8e18ff */
[----:B-1----:R-:W-:Y:S06]  /*8100*/  BAR.SYNC.DEFER_BLOCKING 0x1, 0x80 ;  /* 0x0042000000007b1d */ /* 0x002fec0000010000 */
[----:B------:R-:W-:Y:S05]  /*8110*/  @P0 BRA `(.L_x_116) ;  /* 0x0000000000240947 */ /* 0x000fea0003800000 */
[----:B------:R-:W-:Y:S02]  /*8120*/  UIADD3 UR4, UP0, UPT, UR54, 0x680, URZ ;  /* 0x0000068036047890 */ /* 0x000fe4000ff1e0ff */
[----:B------:R-:W-:Y:S02]  /*8130*/  UIADD3 UR9, UPT, UPT, UR49, 0x20, URZ ;  /* 0x0000002031097890 */ /* 0x000fe4000fffe0ff */
[----:B------:R-:W-:Y:S02]  /*8140*/  UIADD3 UR8, UPT, UPT, UR43, 0x4400, URZ ;  /* 0x000044002b087890 */ /* 0x000fe4000fffe0ff */
[----:B------:R-:W-:Y:S01]  /*8150*/  UIADD3.X UR5, UPT, UPT, URZ, UR55, URZ, UP0, !UPT ;  /* 0x00000037ff057290 */ /* 0x000fe200087fe4ff */
[----:B------:R-:W-:Y:S01]  /*8160*/  UMOV UR10, UR50 ;  /* 0x00000032000a7c82 */ /* 0x000fe20008000000 */
[----:B------:R-:W-:Y:S07]  /*8170*/  UMOV UR11, UR36 ;  /* 0x00000024000b7c82 */ /* 0x000fee0008000000 */
[----:B------:R1:W-:Y:S01]  /*8180*/  UTMASTG.3D [UR8], [UR4] ;  /* 0x00000008040073b5 */ /* 0x0003e20008010000 */
[----:B------:R0:W-:Y:S01]  /*8190*/  UTMACMDFLUSH ;  /* 0x00000000000079b7 */ /* 0x0001e20000000000 */
[----:B-1----:R-:W-:Y:S04]  /*81a0*/  DEPBAR.LE SB0, 0x1 ;  /* 0x000080400000791a */ /* 0x002fe80000000000 */
.L_x_116:
[----:B------:R-:W-:Y:S05]  /*81b0*/  BSYNC.RECONVERGENT B0 ;  /* 0x0000000000007941 */ /* 0x000fea0003800200 */
.L_x_115:
[----:B------:R-:W-:Y:S01]  /*81c0*/  BAR.SYNC.DEFER_BLOCKING 0x1, 0x80 ;  /* 0x0042000000007b1d */ /* 0x000fe20000010000 */
[----:B------:R-:W-:Y:S04]  /*81d0*/  UIADD3 UR4, UPT, UPT, UR47, 0x1, URZ ;  /* 0x000000012f047890 */ /* 0x000fe8000fffe0ff */
[----:B------:R-:W-:Y:S04]  /*81e0*/  UISETP.NE.AND UP0, UPT, UR4, 0x4, UPT ;  /* 0x000000040400788c */ /* 0x000fe8000bf05270 */
[----:B------:R-:W-:Y:S01]  /*81f0*/  USEL UR46, UR4, URZ, UP0 ;  /* 0x000000ff042e7287 */ /* 0x000fe20008000000 */
[----:B------:R1:W-:Y:S01]  /*8200*/  @P6 SYNCS.ARRIVE.TRANS64.RED.A1T0 RZ, [R0+URZ], RZ ;  /* 0x000000ff00ff69a7 */ /* 0x0003e200081004ff */
[----:B------:R-:W-:Y:S01]  /*8210*/  BSSY B1, `(.L_x_117) ;  /* 0x0000020000017945 */ /* 0x000fe20003800000 */
[----:B------:R-:W2:Y:S02]  /*8220*/  @P6 SYNCS.PHASECHK.TRANS64.TRYWAIT P0, [R6+URZ+0x30], R2 ;  /* 0x00003002060065a7 */ /* 0x000ea400080011ff */
[----:B--2---:R-:W-:Y:S01]  /*8230*/  @P6 SEL R116, RZ, 0x1, !P0 ;  /* 0x00000001ff746807 */ /* 0x004fe20004000000 */
[----:B-1----:R-:W-:Y:S06]  /*8240*/  @!P6 BRA `(.L_x_118) ;  /* 0x000000000070e947 */ /* 0x002fec0003800000 */
        /* <DEDUP_REMOVED lines=9> */
[----:B------:R-:W-:Y:S04]  /*82e0*/  SHF.L.U32 R5, RZ, 0x1f, RZ ;  /* 0x0000001fff057819 */ /* 0x000fe800000006ff */
[----:B------:R-:W1:Y:S02]  /*82f0*/  SYNCS.PHASECHK.TRANS64.TRYWAIT P0, [R6+URZ+0x30], R5 ;  /* 0x00003005060075a7 */ /* 0x000e6400080011ff */
[----:B-1----:R-:W-:Y:S05]  /*8300*/  @!P0 BRA `(.L_x_121) ;  /* 0x0000006000c88947 */ /* 0x002fea0003800000 */
.L_x_120:
[----:B------:R-:W-:Y:S05]  /*8310*/  BSYNC B0 ;  /* 0x0000000000007941 */ /* 0x000fea0003800000 */
.L_x_119:
[----:B------:R-:W-:Y:S01]  /*8320*/  ISETP.NE.AND P0, PT, R117, RZ, PT ;  /* 0x000000ff7500720c */ /* 0x000fe20003f05270 */
[----:B------:R-:W-:Y:S11]  /*8330*/  VIADD R112, R112, 0x1 ;  /* 0x0000000170707836 */ /* 0x000ff60000000000 */
[----:B------:R-:W-:Y:S01]  /*8340*/  @!UPT UIADD3 URZ, UPT, UPT, URZ, URZ, URZ ;  /* 0x000000fffffff290 */ /* 0x000fe2000fffe0ff */
[----:B------:R2:W4:Y:S01]  /*8350*/  @P0 LDS.128 R76, [R4+UR43+0x400] ;  /* 0x0004002b044c0984 */ /* 0x0005220008000c00 */
[C---:B-1----:R-:W-:Y:S03]  /*8360*/  @P0 IADD3 R5, PT, PT, R115.reuse, R2, RZ ;  /* 0x0000000273050210 */ /* 0x042fe60007ffe0ff */
[----:B------:R1:W3:Y:S04]  /*8370*/  @P0 LDS.128 R72, [R3+0x400] ;  /* 0x0004000003480984 */ /* 0x0002e80000000c00 */
[----:B------:R5:W3:Y:S04]  /*8380*/  @P0 LDS.128 R48, [R2+0x400] ;  /* 0x0004000002300984 */ /* 0x000ae80000000c00 */
[----:B------:R3:W3:Y:S04]  /*8390*/  @P0 LDS.128 R52, [R5+0x400] ;  /* 0x0004000005340984 */ /* 0x0006e80000000c00 */
[----:B------:R3:W3:Y:S01]  /*83a0*/  @P0 LDS.128 R56, [R0+0x400] ;  /* 0x0004000000380984 */ /* 0x0006e20000000c00 */
[--C-:B--2---:R-:W-:Y:S02]  /*83b0*/  @P0 IMAD.IADD R4, R114, 0x1, R0.reuse ;  /* 0x0000000172040824 */ /* 0x104fe400078e0200 */
[C---:B-1----:R-:W-:Y:S03]  /*83c0*/  @P0 IMAD.IADD R3, R115.reuse, 0x1, R0 ;  /* 0x0000000173030824 */ /* 0x042fe600078e0200 */
[----:B------:R1:W2:Y:S01]  /*83d0*/  @P0 LDS.128 R64, [R4+0x400] ;  /* 0x0004000004400984 */ /* 0x0002a20000000c00 */
[----:B-----5:R-:W-:Y:S03]  /*83e0*/  @P0 IADD3 R2, PT, PT, R115, R4, RZ ;  /* 0x0000000473020210 */ /* 0x020fe60007ffe0ff */
[----:B------:R1:W1:Y:S04]  /*83f0*/  @P0 LDS.128 R60, [R3+0x400] ;  /* 0x00040000033c0984 */ /* 0x0002680000000c00 */
[----:B------:R1:W1:Y:S02]  /*8400*/  @P0 LDS.128 R68, [R2+0x400] ;  /* 0x0004000002440984 */ /* 0x0002640000000c00 */
.L_x_118:
[----:B------:R-:W-:Y:S05]  /*8410*/  BSYNC B1 ;  /* 0x0000000000017941 */ /* 0x000fea0003800000 */
.L_x_117:
[----:B---3--:R-:W-:Y:S05]  /*8420*/  VIADD R0, R39, 0x40 ;  /* 0x0000004027007836 */ /* 0x008fea0000000000 */
[----:B------:R-:W-:Y:S04]  /*8430*/  SHF.R.U32.HI R0, RZ, 0x15, R0 ;  /* 0x00000015ff007819 */ /* 0x000fe80000011600 */
[----:B------:R-:W-:Y:S11]  /*8440*/  LOP3.LUT P0, RZ, R0, 0x3, R87, 0x48, !PT ;  /* 0x0000000300ff7812 */ /* 0x000ff60007804857 */
[----:B------:R-:W-:Y:S02]  /*8450*/  @!UPT UIADD3 URZ, UPT, UPT, URZ, URZ, URZ ;  /* 0x000000fffffff290 */ /* 0x000fe4000fffe0ff */
[----:B------:R-:W-:Y:S05]  /*8460*/  @!P0 BRA `(.L_x_122) ;  /* 0x0000000000408947 */ /* 0x000fea0003800000 */
[----:B------:R-:W3:Y:S01]  /*8470*/  LDCU.64 UR8, c[0x4][0x70] ;  /* 0x01000e00ff0877ac */ /* 0x000ee20008000a00 */
[----:B-1----:R-:W-:Y:S01]  /*8480*/  MOV R3, 0x0 ;  /* 0x0000000000037802 */ /* 0x002fe20000000f00 */
[----:B------:R-:W-:Y:S02]  /*8490*/  HFMA2 R12, -RZ, RZ, 0, 5.9604644775390625e-08 ;  /* 0x00000001ff0c7431 */ /* 0x000fe400000001ff */
[----:B------:R-:W-:Y:S02]  /*84a0*/  IMAD.MOV.U32 R8, RZ, RZ, 0x192 ;  /* 0x00000192ff087424 */ /* 0x000fe400078e00ff */
[----:B------:R-:W-:Y:S01]  /*84b0*/  IMAD.MOV.U32 R13, RZ, RZ, RZ ;  /* 0x000000ffff0d7224 */ /* 0x000fe200078e00ff */
[----:B------:R-:W1:Y:S01]  /*84c0*/  LDCU.64 UR6, c[0x4][0x78] ;  /* 0x01000f00ff0677ac */ /* 0x000e620008000a00 */
[----:B------:R-:W2:Y:S01]  /*84d0*/  LDC.64 R2, c[0x4][R3] ;  /* 0x0100000003027b82 */ /* 0x000ea20000000a00 */
[----:B------:R-:W5:Y:S01]  /*84e0*/  LDCU.64 UR4, c[0x4][0x10] ;  /* 0x01000200ff0477ac */ /* 0x000f620008000a00 */
[----:B---3--:R-:W-:Y:S01]  /*84f0*/  MOV R5, UR9 ;  /* 0x0000000900057c02 */ /* 0x008fe20008000f00 */
[----:B------:R-:W-:Y:S01]  /*8500*/  IMAD.U32 R4, RZ, RZ, UR8 ;  /* 0x00000008ff047e24 */ /* 0x000fe2000f8e00ff */
[----:B-1----:R-:W-:Y:S01]  /*8510*/  MOV R7, UR7 ;  /* 0x0000000700077c02 */ /* 0x002fe20008000f00 */
[----:B------:R-:W-:Y:S01]  /*8520*/  IMAD.U32 R6, RZ, RZ, UR6 ;  /* 0x00000006ff067e24 */ /* 0x000fe2000f8e00ff */
[----:B-----5:R-:W-:Y:S01]  /*8530*/  MOV R11, UR5 ;  /* 0x00000005000b7c02 */ /* 0x020fe20008000f00 */
[----:B------:R-:W-:Y:S02]  /*8540*/  IMAD.U32 R10, RZ, RZ, UR4 ;  /* 0x00000004ff0a7e24 */ /* 0x000fe4000f8e00ff */
[----:B------:R-:W-:Y:S07]  /*8550*/  LEPC R20, `(.L_x_122) ;  /* 0x000000001014794e */ /* 0x000fee0000000000 */
[----:B--2-4-:R-:W-:Y:S05]  /*8560*/  CALL.ABS.NOINC R2 ;  /* 0x0000000002007343 */ /* 0x014fea0003c00000 */
.L_x_122:
[----:B-1--4-:R-:W-:Y:S01]  /*8570*/  LOP3.LUT R3, R76, 0xffffe000, RZ, 0xc0, !PT ;  /* 0xffffe0004c037812 */ /* 0x012fe200078ec0ff */
[----:B------:R-:W-:Y:S05]  /*8580*/  WARPSYNC.ALL ;  /* 0x0000000000007948 */ /* 0x000fea0003800000 */
[----:B------:R-:W-:Y:S01]  /*8590*/  R2UR UR4, R39 ;  /* 0x00000000270472ca */ /* 0x000fe200000e0000 */
[----:B------:R-:W-:Y:S01]  /*85a0*/  BSSY.RECONVERGENT B0, `(.L_x_123) ;  /* 0x00000a2000007945 */ /* 0x000fe20003800200 */
[----:B------:R-:W-:Y:S02]  /*85b0*/  LOP3.LUT R44, R72, 0xffffe000, RZ, 0xc0, !PT ;  /* 0xffffe000482c7812 */ /* 0x000fe400078ec0ff */
[----:B------:R-:W-:Y:S02]  /*85c0*/  LOP3.LUT R46, R73, 0xffffe000, RZ, 0xc0, !PT ;  /* 0xffffe000492e7812 */ /* 0x000fe400078ec0ff */
[----:B------:R-:W-:Y:S02]  /*85d0*/  LOP3.LUT R47, R74, 0xffffe000, RZ, 0xc0, !PT ;  /* 0xffffe0004a2f7812 */ /* 0x000fe400078ec0ff */
[----:B------:R-:W-:Y:S02]  /*85e0*/  ISETP.NE.AND P6, PT, R107, RZ, PT ;  /* 0x000000ff6b00720c */ /* 0x000fe40003fc5270 */
[----:B------:R-:W-:Y:S03]  /*85f0*/  ISETP.NE.AND P0, PT, R103, RZ, PT ;  /* 0x000000ff6700720c */ /* 0x000fe60003f05270 */
[----:B------:R-:W1:Y:S02]  /*8600*/  LDTM.x32 R4, tmem[UR4+0x40] ;  /* 0x00004004000479ee */ /* 0x000e6400082c0000 */
[C---:B-1----:R-:W-:Y:S01]  /*8610*/  FMUL R0, R38.reuse, R4 ;  /* 0x0000000426007220 */ /* 0x042fe20000400000 */
        /* <DEDUP_REMOVED lines=82> */
[----:B-1----:R-:W-:Y:S01]  /*8b40*/  LOP3.LUT R6, R58, 0xffffe000, RZ, 0xc0, !PT ;  /* 0xffffe0003a067812 */ /* 0x002fe200078ec0ff */
[----:B------:R-:W-:Y:S01]  /*8b50*/  FFMA R4, R45, R2, R13 ;  /* 0x000000022d047223 */ /* 0x000fe2000000000d */
[----:B------:R-:W-:Y:S01]  /*8b60*/  LOP3.LUT R7, R59, 0xffffe000, RZ, 0xc0, !PT ;  /* 0xffffe0003b077812 */ /* 0x000fe200078ec0ff */
[----:B------:R-:W-:Y:S01]  /*8b70*/  FFMA R5, R45, R3, R14 ;  /* 0x000000032d057223 */ /* 0x000fe2000000000e */
[----:B------:R-:W-:Y:S01]  /*8b80*/  LOP3.LUT R2, R61, 0xffffe000, RZ, 0xc0, !PT ;  /* 0xffffe0003d027812 */ /* 0x000fe200078ec0ff */
[C---:B------:R-:W-:Y:S01]  /*8b90*/  FFMA R6, R45.reuse, R6, R15 ;  /* 0x000000062d067223 */ /* 0x040fe2000000000f */
[----:B------:R-:W-:Y:S01]  /*8ba0*/  F2FP.TF32.F32.PACK_B R4, R4 ;  /* 0x00000004ff04723e */ /* 0x000fe200024050ff */
[C---:B------:R-:W-:Y:S01]  /*8bb0*/  FFMA R7, R45.reuse, R7, R16 ;  /* 0x000000072d077223 */ /* 0x040fe20000000010 */
[----:B------:R-:W-:Y:S01]  /*8bc0*/  F2FP.TF32.F32.PACK_B R5, R5 ;  /* 0x00000005ff05723e */ /* 0x000fe200024050ff */
[----:B------:R-:W-:Y:S01]  /*8bd0*/  IMAD.U32 R16, RZ, RZ, UR46 ;  /* 0x0000002eff107e24 */ /* 0x000fe2000f8e00ff */
        /* <DEDUP_REMOVED lines=8> */
[----:B--2---:R-:W-:Y:S01]  /*8c60*/  LOP3.LUT R2, R64, 0xffffe000, RZ, 0xc0, !PT ;  /* 0xffffe00040027812 */ /* 0x004fe200078ec0ff */
[----:B------:R-:W-:Y:S01]  /*8c70*/  FFMA R10, R45, R3, R19 ;  /* 0x000000032d0a7223 */ /* 0x000fe20000000013 */
[----:B------:R-:W-:Y:S01]  /*8c80*/  LOP3.LUT R3, R65, 0xffffe000, RZ, 0xc0, !PT ;  /* 0xffffe00041037812 */ /* 0x000fe200078ec0ff */
[C---:B------:R-:W-:Y:S01]  /*8c90*/  FFMA R11, R45.reuse, R0, R20 ;  /* 0x000000002d0b7223 */ /* 0x040fe20000000014 */
[----:B------:R-:W-:Y:S02]  /*8ca0*/  F2FP.TF32.F32.PACK_B R8, R8 ;  /* 0x00000008ff08723e */ /* 0x000fe400024050ff */
[----:B------:R-:W-:Y:S02]  /*8cb0*/  F2FP.TF32.F32.PACK_B R9, R9 ;  /* 0x00000009ff09723e */ /* 0x000fe400024050ff */
[----:B------:R-:W-:Y:S02]  /*8cc0*/  F2FP.TF32.F32.PACK_B R10, R10 ;  /* 0x0000000aff0a723e */ /* 0x000fe400024050ff */
[----:B------:R-:W-:Y:S02]  /*8cd0*/  F2FP.TF32.F32.PACK_B R11, R11 ;  /* 0x0000000bff0b723e */ /* 0x000fe400024050ff */
[----:B------:R-:W-:Y:S02]  /*8ce0*/  LOP3.LUT R0, R68, 0xffffe000, RZ, 0xc0, !PT ;  /* 0xffffe00044007812 */ /* 0x000fe400078ec0ff */
[----:B------:R-:W-:Y:S01]  /*8cf0*/  @P6 LEA R16, R16, UR43, 0x3 ;  /* 0x0000002b10106c11 */ /* 0x000fe2000f8e18ff */
[----:B------:R2:W-:Y:S04]  /*8d00*/  STS.128 [R96+0x8400], R8 ;  /* 0x0084000860007388 */ /* 0x0005e80000000c00 */
[----:B------:R-:W-:Y:S05]  /*8d10*/  @P6 VIADD R16, R16, 0x50 ;  /* 0x0000005010106836 */ /* 0x000fea0000000000 */
[----:B------:R-:W-:Y:S02]  /*8d20*/  @P6 PRMT R16, R118, 0x654, R16 ;  /* 0x0000065476106816 */ /* 0x000fe40000000010 */
[----:B-1----:R-:W-:Y:S01]  /*8d30*/  LOP3.LUT R6, R66, 0xffffe000, RZ, 0xc0, !PT ;  /* 0xffffe00042067812 */ /* 0x002fe200078ec0ff */
[----:B------:R-:W-:Y:S01]  /*8d40*/  FFMA R4, R45, R2, R21 ;  /* 0x000000022d047223 */ /* 0x000fe20000000015 */
        /* <DEDUP_REMOVED lines=19> */
[----:B------:R-:W-:Y:S02]  /*8e80*/  LEA R0, R112, UR43, 0x3 ;  /* 0x0000002b70007c11 */ /* 0x000fe4000f8e18ff */
[----:B------:R-:W-:Y:S01]  /*8e90*/  @P6 SHF.L.U32 R2, RZ, 0x1f, RZ ;  /* 0x0000001fff026819 */ /* 0x000fe200000006ff */
        /* <DEDUP_REMOVED lines=18> */
.L_x_124:
[----:B------:R-:W-:Y:S05]  /*8fc0*/  BSYNC.RECONVERGENT B0 ;  /* 0x0000000000007941 */ /* 0x000fea0003800200 */
.L_x_123:
[----:B------:R-:W-:Y:S01]  /*8fd0*/  BAR.SYNC.DEFER_BLOCKING 0x1, 0x80 ;  /* 0x0042000000007b1d */ /* 0x000fe20000010000 */
[----:B------:R-:W-:Y:S01]  /*8fe0*/  UIADD3 UR4, UPT, UPT, UR46, 0x1, URZ ;  /* 0x000000012e047890 */ /* 0x000fe2000fffe0ff */
[----:B------:R-:W-:Y:S03]  /*8ff0*/  HFMA2 R119, -RZ, RZ, 0, 0 ;  /* 0x00000000ff777431 */ /* 0x000fe600000001ff */
[----:B------:R-:W-:Y:S04]  /*9000*/  UISETP.NE.AND UP0, UPT, UR4, 0x4, UPT ;  /* 0x000000040400788c */ /* 0x000fe8000bf05270 */
[----:B------:R-:W-:Y:S01]  /*9010*/  USEL UR44, UR4, URZ, UP0 ;  /* 0x000000ff042c7287 */ /* 0x000fe20008000000 */
[----:B------:R1:W-:Y:S01]  /*9020*/  @P6 SYNCS.ARRIVE.TRANS64.RED.A1T0 RZ, [R16+URZ], RZ ;  /* 0x000000ff10ff69a7 */ /* 0x0003e200081004ff */
[----:B------:R-:W-:Y:S01]  /*9030*/  BSSY B1, `(.L_x_125) ;  /* 0x0000022000017945 */ /* 0x000fe20003800000 */
[----:B------:R-:W3:Y:S02]  /*9040*/  @P6 SYNCS.PHASECHK.TRANS64.TRYWAIT P0, [R0+URZ+0x30], R2 ;  /* 0x00003002000065a7 */ /* 0x000ee400080011ff */
[----:B---3--:R-:W-:Y:S01]  /*9050*/  @P6 SEL R116, RZ, 0x1, !P0 ;  /* 0x00000001ff746807 */ /* 0x008fe20004000000 */
[----:B-1----:R-:W-:Y:S06]  /*9060*/  @!P6 BRA `(.L_x_126) ;  /* 0x000000000078e947 */ /* 0x002fec0003800000 */
[----:B------:R-:W-:Y:S01]  /*9070*/  ISETP.NE.AND P1, PT, R117, RZ, PT ;  /* 0x000000ff7500720c */ /* 0x000fe20003f25270 */
[----:B------:R-:W-:Y:S01]  /*9080*/  BSSY B0, `(.L_x_127) ;  /* 0x000000b000007945 */ /* 0x000fe20003800000 */
[----:B------:R-:W-:Y:S11]  /*9090*/  ISETP.NE.AND P0, PT, R116, RZ, PT ;  /* 0x000000ff7400720c */ /* 0x000ff60003f05270 */
[----:B--2---:R-:W-:Y:S05]  /*90a0*/  @P1 IMAD R5, R112, 0x4000, R110 ;  /* 0x0000400070051824 */ /* 0x004fea00078e026e */
        /* <DEDUP_REMOVED lines=8> */
.L_x_128:
[----:B------:R-:W-:Y:S05]  /*9130*/  BSYNC B0 ;  /* 0x0000000000007941 */ /* 0x000fea0003800000 */
.L_x_127:
[----:B------:R-:W-:Y:S02]  /*9140*/  ISETP.NE.AND P0, PT, R117, RZ, PT ;  /* 0x000000ff7500720c */ /* 0x000fe40003f05270 */
[----:B------:R-:W-:Y:S11]  /*9150*/  IADD3 R112, PT, PT, R112, 0x1, RZ ;  /* 0x0000000170707810 */ /* 0x000ff60007ffe0ff */
[----:B------:R2:W3:Y:S01]  /*9160*/  @P0 LDS.128 R76, [R5+UR43+0x400] ;  /* 0x0004002b054c0984 */ /* 0x0004e20008000c00 */
[----:B-1----:R-:W-:Y:S03]  /*9170*/  @P0 IMAD.IADD R0, R114, 0x1, R2 ;  /* 0x0000000172000824 */ /* 0x002fe600078e0202 */
[----:B------:R1:W4:Y:S04]  /*9180*/  @P0 LDS.128 R72, [R4+0x400] ;  /* 0x0004000004480984 */ /* 0x0003280000000c00 */
[----:B------:R5:W3:Y:S04]  /*9190*/  @P0 LDS.128 R48, [R3+0x400] ;  /* 0x0004000003300984 */ /* 0x000ae80000000c00 */
[----:B------:R3:W3:Y:S04]  /*91a0*/  @P0 LDS.128 R56, [R2+0x400] ;  /* 0x0004000002380984 */ /* 0x0006e80000000c00 */
[----:B------:R3:W3:Y:S01]  /*91b0*/  @P0 LDS.128 R64, [R0+0x400] ;  /* 0x0004000000400984 */ /* 0x0006e20000000c00 */
[C---:B--2---:R-:W-:Y:S01]  /*91c0*/  @P0 IMAD.IADD R5, R115.reuse, 0x1, R3 ;  /* 0x0000000173050824 */ /* 0x044fe200078e0203 */
[C---:B-1----:R-:W-:Y:S04]  /*91d0*/  @P0 IADD3 R4, PT, PT, R115.reuse, R2, RZ ;  /* 0x0000000273040210 */ /* 0x042fe80007ffe0ff */
[----:B------:R1:W2:Y:S01]  /*91e0*/  @P0 LDS.128 R52, [R5+0x400] ;  /* 0x0004000005340984 */ /* 0x0002a20000000c00 */
[----:B-----5:R-:W-:Y:S03]  /*91f0*/  @P0 IMAD.IADD R3, R115, 0x1, R0 ;  /* 0x0000000173030824 */ /* 0x020fe600078e0200 */
[----:B------:R1:W1:Y:S04]  /*9200*/  @P0 LDS.128 R60, [R4+0x400] ;  /* 0x00040000043c0984 */ /* 0x0002680000000c00 */
[----:B------:R1:W1:Y:S01]  /*9210*/  @P0 LDS.128 R68, [R3+0x400] ;  /* 0x0004000003440984 */ /* 0x0002620000000c00 */
[C---:B------:R-:W-:Y:S04]  /*9220*/  ISETP.NE.AND P0, PT, R112.reuse, 0x4, PT ;  /* 0x000000047000780c */ /* 0x040fe80003f05270 */
[----:B------:R-:W-:Y:S02]  /*9230*/  SEL R112, R112, RZ, P0 ;  /* 0x000000ff70707207 */ /* 0x000fe40000000000 */
[----:B----4-:R-:W-:Y:S02]  /*9240*/  SEL R119, RZ, 0x1, P0 ;  /* 0x00000001ff777807 */ /* 0x010fe40000000000 */
.L_x_126:
[----:B------:R-:W-:Y:S05]  /*9250*/  BSYNC B1 ;  /* 0x0000000000017941 */ /* 0x000fea0003800000 */
.L_x_125:
[----:B---3--:R-:W-:Y:S05]  /*9260*/  VIADD R0, R39, 0x60 ;  /* 0x0000006027007836 */ /* 0x008fea0000000000 */
[----:B------:R-:W-:Y:S04]  /*9270*/  SHF.R.U32.HI R0, RZ, 0x15, R0 ;  /* 0x00000015ff007819 */ /* 0x000fe80000011600 */
[----:B------:R-:W-:Y:S11]  /*9280*/  LOP3.LUT P0, RZ, R0, 0x3, R87, 0x48, !PT ;  /* 0x0000000300ff7812 */ /* 0x000ff60007804857 */
[----:B------:R-:W-:Y:S02]  /*9290*/  @!UPT UIADD3 URZ, UPT, UPT, URZ, URZ, URZ ;  /* 0x000000fffffff290 */ /* 0x000fe4000fffe0ff */
[----:B------:R-:W-:Y:S05]  /*92a0*/  @!P0 BRA `(.L_x_130) ;  /* 0x0000000000408947 */ /* 0x000fea0003800000 */
[----:B------:R-:W3:Y:S01]  /*92b0*/  LDCU.64 UR8, c[0x4][0x70] ;  /* 0x01000e00ff0877ac */ /* 0x000ee20008000a00 */
[----:B-1----:R-:W-:Y:S01]  /*92c0*/  MOV R3, 0x0 ;  /* 0x0000000000037802 */ /* 0x002fe20000000f00 */
[----:B--2---:R-:W-:Y:S02]  /*92d0*/  HFMA2 R12, -RZ, RZ, 0, 5.9604644775390625e-08 ;  /* 0x00000001ff0c7431 */ /* 0x004fe400000001ff */
[----:B------:R-:W-:Y:S02]  /*92e0*/  IMAD.MOV.U32 R8, RZ, RZ, 0x192 ;  /* 0x00000192ff087424 */ /* 0x000fe400078e00ff */
[----:B------:R-:W-:Y:S01]  /*92f0*/  IMAD.MOV.U32 R13, RZ, RZ, RZ ;  /* 0x000000ffff0d7224 */ /* 0x000fe200078e00ff */
[----:B------:R-:W1:Y:S01]  /*9300*/  LDCU.64 UR6, c[0x4][0x78] ;  /* 0x01000f00ff0677ac */ /* 0x000e620008000a00 */
[----:B------:R-:W2:Y:S01]  /*9310*/  LDC.64 R2, c[0x4][R3] ;  /* 0x0100000003027b82 */ /* 0x000ea20000000a00 */
[----:B------:R-:W4:Y:S01]  /*9320*/  LDCU.64 UR4, c[0x4][0x10] ;  /* 0x01000200ff0477ac */ /* 0x000f220008000a00 */
[----:B---3--:R-:W-:Y:S01]  /*9330*/  MOV R5, UR9 ;  /* 0x0000000900057c02 */ /* 0x008fe20008000f00 */
[----:B------:R-:W-:Y:S01]  /*9340*/  IMAD.U32 R4, RZ, RZ, UR8 ;  /* 0x00000008ff047e24 */ /* 0x000fe2000f8e00ff */
[----:B-1----:R-:W-:Y:S01]  /*9350*/  MOV R7, UR7 ;  /* 0x0000000700077c02 */ /* 0x002fe20008000f00 */
[----:B------:R-:W-:Y:S01]  /*9360*/  IMAD.U32 R6, RZ, RZ, UR6 ;  /* 0x00000006ff067e24 */ /* 0x000fe2000f8e00ff */
[----:B----4-:R-:W-:Y:S01]  /*9370*/  MOV R11, UR5 ;  /* 0x00000005000b7c02 */ /* 0x010fe20008000f00 */
[----:B------:R-:W-:Y:S02]  /*9380*/  IMAD.U32 R10, RZ, RZ, UR4 ;  /* 0x00000004ff0a7e24 */ /* 0x000fe4000f8e00ff */
[----:B------:R-:W-:Y:S07]  /*9390*/  LEPC R20, `(.L_x_130) ;  /* 0x000000001014794e */ /* 0x000fee0000000000 */
[----:B--2---:R-:W-:Y:S05]  /*93a0*/  CALL.ABS.NOINC R2 ;  /* 0x0000000002007343 */ /* 0x004fea0003c00000 */
.L_x_130:
[----:B-1----:R-:W-:Y:S01]  /*93b0*/  LOP3.LUT R3, R76, 0xffffe000, RZ, 0xc0, !PT ;  /* 0xffffe0004c037812 */ /* 0x002fe200078ec0ff */
        /* <DEDUP_REMOVED lines=8> */
[----:B--2---:R-:W1:Y:S02]  /*9440*/  LDTM.x32 R4, tmem[UR4+0x60] ;  /* 0x00006004000479ee */ /* 0x004e6400082c0000 */
        /* <DEDUP_REMOVED lines=96> */
[----:B--2---:R-:W-:Y:S01]  /*9a50*/  FFMA R8, R45, R0, R17 ;  /* 0x000000002d087223 */ /* 0x004fe20000000011 */
        /* <DEDUP_REMOVED lines=14> */
[----:B------:R-:W-:Y:S04]  /*9b40*/  STS.128 [R96+0xc400], R8 ;  /* 0x00c4000860007388 */ /* 0x000fe80000000c00 */
        /* <DEDUP_REMOVED lines=23> */
[----:B------:R-:W-:Y:S03]  /*9cc0*/  @P6 SHF.L.U32 R0, R119, 0x1f, RZ ;  /* 0x0000001f77006819 */ /* 0x000fe600000006ff */
[----:B------:R2:W-:Y:S01]  /*9cd0*/  STS.128 [R94+0xc400], R12 ;  /* 0x00c4000c5e007388 */ /* 0x0005e20000000c00 */
[----:B------:R-:W-:Y:S01]  /*9ce0*/  @!PT LDS RZ, [RZ] ;  /* 0x00000000fffff984 */ /* 0x000fe20000000800 */
[----:B------:R-:W-:Y:S01]  /*9cf0*/  @!PT LDS RZ, [RZ] ;  /* 0x00000000fffff984 */ /* 0x000fe20000000800 */
[----:B------:R-:W-:Y:S01]  /*9d00*/  @!PT LDS RZ, [RZ] ;  /* 0x00000000fffff984 */ /* 0x000fe20000000800 */
[----:B------:R-:W-:Y:S01]  /*9d10*/  @!PT LDS RZ, [RZ] ;  /* 0x00000000fffff984 */ /* 0x000fe20000000800 */
[----:B------:R3:W-:Y:S07]  /*9d20*/  MEMBAR.ALL.CTA ;  /* 0x0000000000007992 */ /* 0x0007ee0000008000 */
[----:B---3--:R-:W3:Y:S01]  /*9d30*/  FENCE.VIEW.ASYNC.S ;  /* 0x00000000000073c6 */ /* 0x008ee20000000000 */
[----:B-1----:R-:W-:Y:S01]  /*9d40*/  LEA R6, R112, UR43, 0x3 ;  /* 0x0000002b70067c11 */ /* 0x002fe2000f8e18ff */
[----:B---3--:R-:W-:Y:S06]  /*9d50*/  BAR.SYNC.DEFER_BLOCKING 0x1, 0x80 ;  /* 0x0042000000007b1d */ /* 0x008fec0000010000 */
        /* <DEDUP_REMOVED lines=10> */
.L_x_132:
[----:B------:R-:W-:Y:S05]  /*9e00*/  BSYNC.RECONVERGENT B0 ;  /* 0x0000000000007941 */ /* 0x000fea0003800200 */
.L_x_131:
[----:B------:R-:W-:Y:S01]  /*9e10*/  BAR.SYNC.DEFER_BLOCKING 0x1, 0x80 ;  /* 0x0042000000007b1d */ /* 0x000fe20000010000 */
[----:B------:R-:W-:Y:S04]  /*9e20*/  UIADD3 UR4, UPT, UPT, UR44, 0x1, URZ ;  /* 0x000000012c047890 */ /* 0x000fe8000fffe0ff */
        /* <DEDUP_REMOVED lines=16> */
[----:B------:R-:W-:Y:S04]  /*9f30*/  SHF.L.U32 R5, R119, 0x1f, RZ ;  /* 0x0000001f77057819 */ /* 0x000fe800000006ff */
[----:B------:R-:W1:Y:S02]  /*9f40*/  SYNCS.PHASECHK.TRANS64.TRYWAIT P0, [R6+URZ+0x30], R5 ;  /* 0x00003005060075a7 */ /* 0x000e6400080011ff */
[----:B-1----:R-:W-:Y:S05]  /*9f50*/  @!P0 BRA `(.L_x_137) ;  /* 0x0000004400dc8947 */ /* 0x002fea0003800000 */
.L_x_136:
[----:B------:R-:W-:Y:S05]  /*9f60*/  BSYNC B0 ;  /* 0x0000000000007941 */ /* 0x000fea0003800000 */
.L_x_135:
[----:B------:R-:W-:Y:S01]  /*9f70*/  ISETP.NE.AND P0, PT, R117, RZ, PT ;  /* 0x000000ff7500720c */ /* 0x000fe20003f05270 */
[----:B------:R-:W-:Y:S11]  /*9f80*/  VIADD R112, R112, 0x1 ;  /* 0x0000000170707836 */ /* 0x000ff60000000000 */
[----:B------:R-:W-:Y:S01]  /*9f90*/  @!UPT UIADD3 URZ, UPT, UPT, URZ, URZ, URZ ;  /* 0x000000fffffff290 */ /* 0x000fe2000fffe0ff */
[----:B------:R3:W4:Y:S01]  /*9fa0*/  @P0 LDS.128 R76, [R4+UR43+0x400] ;  /* 0x0004002b044c0984 */ /* 0x0007220008000c00 */
[C---:B-1----:R-:W-:Y:S03]  /*9fb0*/  @P0 IMAD.IADD R5, R115.reuse, 0x1, R2 ;  /* 0x0000000173050824 */ /* 0x042fe600078e0202 */
[----:B------:R1:W2:Y:S04]  /*9fc0*/  @P0 LDS.128 R72, [R3+0x400] ;  /* 0x0004000003480984 */ /* 0x0002a80000000c00 */
[----:B------:R5:W2:Y:S04]  /*9fd0*/  @P0 LDS.128 R48, [R2+0x400] ;  /* 0x0004000002300984 */ /* 0x000aa80000000c00 */
[----:B------:R-:W2:Y:S04]  /*9fe0*/  @P0 LDS.128 R52, [R5+0x400] ;  /* 0x0004000005340984 */ /* 0x000ea80000000c00 */
[----:B------:R4:W2:Y:S01]  /*9ff0*/  @P0 LDS.128 R56, [R0+0x400] ;  /* 0x0004000000380984 */ /* 0x0008a20000000c00 */
[--C-:B---3--:R-:W-:Y:S02]  /*a000*/  @P0 IMAD.IADD R4, R114, 0x1, R0.reuse ;  /* 0x0000000172040824 */ /* 0x108fe400078e0200 */
[C---:B-1----:R-:W-:Y:S03]  /*a010*/  @P0 IMAD.IADD R3, R115.reuse, 0x1, R0 ;  /* 0x0000000173030824 */ /* 0x042fe600078e0200 */
[----:B------:R1:W3:Y:S01]  /*a020*/  @P0 LDS.128 R64, [R4+0x400] ;  /* 0x0004000004400984 */ /* 0x0002e20000000c00 */
[----:B-----5:R-:W-:Y:S03]  /*a030*/  @P0 IMAD.IADD R2, R115, 0x1, R4 ;  /* 0x0000000173020824 */ /* 0x020fe600078e0204 */
[----:B------:R1:W1:Y:S04]  /*a040*/  @P0 LDS.128 R60, [R3+0x400] ;  /* 0x00040000033c0984 */ /* 0x0002680000000c00 */
[----:B------:R1:W1:Y:S01]  /*a050*/  @P0 LDS.128 R68, [R2+0x400] ;  /* 0x0004000002440984 */ /* 0x0002620000000c00 */
[C---:B------:R-:W-:Y:S04]  /*a060*/  ISETP.NE.AND P0, PT, R112.reuse, 0x4, PT ;  /* 0x000000047000780c */ /* 0x040fe80003f05270 */
[----:B----4-:R-:W-:Y:S02]  /*a070*/  SEL R0, RZ, 0x1, P0 ;  /* 0x00000001ff007807 */ /* 0x010fe40000000000 */
[----:B------:R-:W-:Y:S02]  /*a080*/  SEL R112, R112, RZ, P0 ;  /* 0x000000ff70707207 */ /* 0x000fe40000000000 */
[----:B------:R-:W-:Y:S02]  /*a090*/  LOP3.LUT R119, R119, R0, RZ, 0x3c, !PT ;  /* 0x0000000077777212 */ /* 0x000fe400078e3cff */
.L_x_134:
[----:B------:R-:W-:Y:S05]  /*a0a0*/  BSYNC B1 ;  /* 0x0000000000017941 */ /* 0x000fea0003800000 */
.L_x_133:
[----:B------:R-:W-:Y:S05]  /*a0b0*/  VIADD R0, R39, 0x80 ;  /* 0x0000008027007836 */ /* 0x000fea0000000000 */
[----:B------:R-:W-:Y:S04]  /*a0c0*/  SHF.R.U32.HI R0, RZ, 0x15, R0 ;  /* 0x00000015ff007819 */ /* 0x000fe80000011600 */
[----:B------:R-:W-:Y:S11]  /*a0d0*/  LOP3.LUT P0, RZ, R0, 0x3, R87, 0x48, !PT ;  /* 0x0000000300ff7812 */ /* 0x000ff60007804857 */
[----:B------:R-:W-:Y:S02]  /*a0e0*/  @!UPT UIADD3 URZ, UPT, UPT, URZ, URZ, URZ ;  /* 0x000000fffffff290 */ /* 0x000fe4000fffe0ff */
[----:B------:R-:W-:Y:S05]  /*a0f0*/  @!P0 BRA `(.L_x_138) ;  /* 0x0000000000408947 */ /* 0x000fea0003800000 */
[----:B------:R-:W4:Y:S01]  /*a100*/  LDCU.64 UR8, c[0x4][0x70] ;  /* 0x01000e00ff0877ac */ /* 0x000f220008000a00 */
[----:B-1----:R-:W-:Y:S01]  /*a110*/  MOV R3, 0x0 ;  /* 0x0000000000037802 */ /* 0x002fe20000000f00 */
[----:B--2---:R-:W-:Y:S02]  /*a120*/  HFMA2 R12, -RZ, RZ, 0, 5.9604644775390625e-08 ;  /* 0x00000001ff0c7431 */ /* 0x004fe400000001ff */
[----:B------:R-:W-:Y:S02]  /*a130*/  IMAD.MOV.U32 R8, RZ, RZ, 0x192 ;  /* 0x00000192ff087424 */ /* 0x000fe400078e00ff */
[----:B------:R-:W-:Y:S01]  /*a140*/  IMAD.MOV.U32 R13, RZ, RZ, RZ ;  /* 0x000000ffff0d7224 */ /* 0x000fe200078e00ff */
[----:B------:R-:W1:Y:S01]  /*a150*/  LDCU.64 UR6, c[0x4][0x78] ;  /* 0x01000f00ff0677ac */ /* 0x000e620008000a00 */
[----:B------:R-:W2:Y:S01]  /*a160*/  LDC.64 R2, c[0x4][R3] ;  /* 0x0100000003027b82 */ /* 0x000ea20000000a00 */
[----:B------:R-:W5:Y:S01]  /*a170*/  LDCU.64 UR4, c[0x4][0x10] ;  /* 0x01000200ff0477ac */ /* 0x000f620008000a00 */
[----:B----4-:R-:W-:Y:S01]  /*a180*/  MOV R5, UR9 ;  /* 0x0000000900057c02 */ /* 0x010fe20008000f00 */
[----:B------:R-:W-:Y:S01]  /*a190*/  IMAD.U32 R4, RZ, RZ, UR8 ;  /* 0x00000008ff047e24 */ /* 0x000fe2000f8e00ff */
[----:B-1----:R-:W-:Y:S01]  /*a1a0*/  MOV R7, UR7 ;  /* 0x0000000700077c02 */ /* 0x002fe20008000f00 */
[----:B------:R-:W-:Y:S01]  /*a1b0*/  IMAD.U32 R6, RZ, RZ, UR6 ;  /* 0x00000006ff067e24 */ /* 0x000fe2000f8e00ff */
[----:B-----5:R-:W-:Y:S01]  /*a1c0*/  MOV R11, UR5 ;  /* 0x00000005000b7c02 */ /* 0x020fe20008000f00 */
[----:B------:R-:W-:Y:S02]  /*a1d0*/  IMAD.U32 R10, RZ, RZ, UR4 ;  /* 0x00000004ff0a7e24 */ /* 0x000fe4000f8e00ff */
[----:B------:R-:W-:Y:S07]  /*a1e0*/  LEPC R20, `(.L_x_138) ;  /* 0x000000001014794e */ /* 0x000fee0000000000 */
[----:B--23--:R-:W-:Y:S05]  /*a1f0*/  CALL.ABS.NOINC R2 ;  /* 0x0000000002007343 */ /* 0x00cfea0003c00000 */
.L_x_138:
[----:B-1----:R-:W-:Y:S01]  /*a200*/  LOP3.LUT R3, R76, 0xffffe000, RZ, 0xc0, !PT ;  /* 0xffffe0004c037812 */ /* 0x002fe200078ec0ff */
[----:B------:R-:W-:Y:S05]  /*a210*/  WARPSYNC.ALL ;  /* 0x0000000000007948 */ /* 0x000fea0003800000 */
[----:B------:R-:W-:Y:S01]  /*a220*/  R2UR UR4, R39 ;  /* 0x00000000270472ca */ /* 0x000fe200000e0000 */
[----:B------:R-:W-:Y:S01]  /*a230*/  BSSY.RECONVERGENT B0, `(.L_x_139) ;  /* 0x00000a5000007945 */ /* 0x000fe20003800200 */
[----:B--2---:R-:W-:Y:S02]  /*a240*/  LOP3.LUT R44, R72, 0xffffe000, RZ, 0xc0, !PT ;  /* 0xffffe000482c7812 */ /* 0x004fe400078ec0ff */
        /* <DEDUP_REMOVED lines=106> */
[----:B---3--:R-:W-:Y:S01]  /*a8f0*/  LOP3.LUT R2, R64, 0xffffe000, RZ, 0xc0, !PT ;  /* 0xffffe00040027812 */ /* 0x008fe200078ec0ff */
        /* <DEDUP_REMOVED lines=44> */
[----:B------:R-:W-:Y:S02]  /*abc0*/  UIADD3 UR4, UPT, UPT, UR43, 0x400, URZ ;  /* 0x000004002b047890 */ /* 0x000fe4000fffe0ff */
[----:B------:R-:W-:Y:S01]  /*abd0*/  UIADD3 UR9, UPT, UPT, UR49, 0x80, URZ ;  /* 0x0000008031097890 */ /* 0x000fe2000fffe0ff */
[----:B------:R-:W-:Y:S01]  /*abe0*/  UMOV UR10, UR50 ;  /* 0x00000032000a7c82 */ /* 0x000fe20008000000 */
[----:B------:R-:W-:Y:S02]  /*abf0*/  UMOV UR11, UR36 ;  /* 0x00000024000b7c82 */ /* 0x000fe40008000000 */
        /* <DEDUP_REMOVED lines=8> */
.L_x_140:
[----:B------:R-:W-:Y:S05]  /*ac80*/  BSYNC.RECONVERGENT B0 ;  /* 0x0000000000007941 */ /* 0x000fea0003800200 */
.L_x_139:
        /* <DEDUP_REMOVED lines=21> */
.L_x_144:
[----:B------:R-:W-:Y:S05]  /*ade0*/  BSYNC B0 ;  /* 0x0000000000007941 */ /* 0x000fea0003800000 */
.L_x_143:
        /* <DEDUP_REMOVED lines=19> */
.L_x_142:
[----:B------:R-:W-:Y:S05]  /*af20*/  BSYNC B1 ;  /* 0x0000000000017941 */ /* 0x000fea0003800000 */
.L_x_141:
        /* <DEDUP_REMOVED lines=21> */
.L_x_146:
        /* <DEDUP_REMOVED lines=165> */
.L_x_148:
[----:B------:R-:W-:Y:S05]  /*bad0*/  BSYNC.RECONVERGENT B0 ;  /* 0x0000000000007941 */ /* 0x000fea0003800200 */
.L_x_147:
        /* <DEDUP_REMOVED lines=21> */
.L_x_152:
[----:B------:R-:W-:Y:S05]  /*bc30*/  BSYNC B0 ;  /* 0x0000000000007941 */ /* 0x000fea0003800000 */
.L_x_151:
        /* <DEDUP_REMOVED lines=19> */
.L_x_150:
[----:B------:R-:W-:Y:S05]  /*bd70*/  BSYNC B1 ;  /* 0x0000000000017941 */ /* 0x000fea0003800000 */
.L_x_149:
        /* <DEDUP_REMOVED lines=21> */
.L_x_154:
        /* <DEDUP_REMOVED lines=146> */
[----:B------:R-:W-:Y:S01]  /*c7f0*/  @P6 SHF.L.U32 R2, R119, 0x1f, RZ ;  /* 0x0000001f77026819 */ /* 0x000fe200000006ff */
        /* <DEDUP_REMOVED lines=18> */
.L_x_156:
[----:B------:R-:W-:Y:S05]  /*c920*/  BSYNC.RECONVERGENT B0 ;  /* 0x0000000000007941 */ /* 0x000fea0003800200 */
.L_x_155:
        /* <DEDUP_REMOVED lines=21> */
.L_x_160:
[----:B------:R-:W-:Y:S05]  /*ca80*/  BSYNC B0 ;  /* 0x0000000000007941 */ /* 0x000fea0003800000 */
.L_x_159:
[----:B------:R-:W-:Y:S11]  /*ca90*/  ISETP.NE.AND P0, PT, R117, RZ, PT ;  /* 0x000000ff7500720c */ /* 0x000ff60003f05270 */
[----:B------:R-:W-:Y:S02]  /*caa0*/  @!UPT UIADD3 URZ, UPT, UPT, URZ, URZ, URZ ;  /* 0x000000fffffff290 */ /* 0x000fe4000fffe0ff */
[----:B------:R3:W4:Y:S01]  /*cab0*/  @P0 LDS.128 R72, [R2+0x400] ;  /* 0x0004000002480984 */ /* 0x0007220000000c00 */
[----:B------:R-:W-:Y:S02]  /*cac0*/  @P0 IMAD.IADD R114, R114, 0x1, R113 ;  /* 0x0000000172720824 */ /* 0x000fe400078e0271 */
[C---:B-1----:R-:W-:Y:S01]  /*cad0*/  @P0 IMAD.IADD R0, R115.reuse, 0x1, R3 ;  /* 0x0000000173000824 */ /* 0x042fe200078e0203 */
[----:B------:R1:W1:Y:S04]  /*cae0*/  @P0 LDS.128 R76, [R112+UR43+0x400] ;  /* 0x0004002b704c0984 */ /* 0x0002680008000c00 */
[----:B------:R1:W1:Y:S04]  /*caf0*/  @P0 LDS.128 R48, [R3+0x400] ;  /* 0x0004000003300984 */ /* 0x0002680000000c00 */
[----:B------:R1:W1:Y:S04]  /*cb00*/  @P0 LDS.128 R52, [R0+0x400] ;  /* 0x0004000000340984 */ /* 0x0002680000000c00 */
[----:B------:R1:W1:Y:S04]  /*cb10*/  @P0 LDS.128 R56, [R113+0x400] ;  /* 0x0004000071380984 */ /* 0x0002680000000c00 */
[----:B------:R1:W1:Y:S01]  /*cb20*/  @P0 LDS.128 R64, [R114+0x400] ;  /* 0x0004000072400984 */ /* 0x0002620000000c00 */
[C---:B---3--:R-:W-:Y:S02]  /*cb30*/  @P0 IADD3 R2, PT, PT, R115.reuse, R113, RZ ;  /* 0x0000007173020210 */ /* 0x048fe40007ffe0ff */
[----:B------:R-:W-:Y:S03]  /*cb40*/  @P0 IADD3 R115, PT, PT, R115, R114, RZ ;  /* 0x0000007273730210 */ /* 0x000fe60007ffe0ff */
[----:B------:R3:W1:Y:S04]  /*cb50*/  @P0 LDS.128 R60, [R2+0x400] ;  /* 0x00040000023c0984 */ /* 0x0006680000000c00 */
[----:B------:R3:W1:Y:S02]  /*cb60*/  @P0 LDS.128 R68, [R115+0x400] ;  /* 0x0004000073440984 */ /* 0x0006640000000c00 */
.L_x_158:
[----:B------:R-:W-:Y:S05]  /*cb70*/  BSYNC B1 ;  /* 0x0000000000017941 */ /* 0x000fea0003800000 */
.L_x_157:
[----:B-1----:R-:W-:Y:S05]  /*cb80*/  VIADD R0, R39, 0xe0 ;  /* 0x000000e027007836 */ /* 0x002fea0000000000 */
[----:B------:R-:W-:Y:S04]  /*cb90*/  SHF.R.U32.HI R0, RZ, 0x15, R0 ;  /* 0x00000015ff007819 */ /* 0x000fe80000011600 */
[----:B------:R-:W-:Y:S11]  /*cba0*/  LOP3.LUT P0, RZ, R0, 0x3, R87, 0x48, !PT ;  /* 0x0000000300ff7812 */ /* 0x000ff60007804857 */
[----:B------:R-:W-:Y:S02]  /*cbb0*/  @!UPT UIADD3 URZ, UPT, UPT, URZ, URZ, URZ ;  /* 0x000000fffffff290 */ /* 0x000fe4000fffe0ff */
[----:B------:R-:W-:Y:S05]  /*cbc0*/  @!P0 BRA `(.L_x_162) ;  /* 0x0000000000408947 */ /* 0x000fea0003800000 */
[----:B------:R-:W1:Y:S01]  /*cbd0*/  LDCU.64 UR8, c[0x4][0x70] ;  /* 0x01000e00ff0877ac */ /* 0x000e620008000a00 */
[----:B------:R-:W-:Y:S01]  /*cbe0*/  MOV R3, 0x0 ;  /* 0x0000000000037802 */ /* 0x000fe20000000f00 */
[----:B--2---:R-:W-:Y:S02]  /*cbf0*/  HFMA2 R12, -RZ, RZ, 0, 5.9604644775390625e-08 ;  /* 0x00000001ff0c7431 */ /* 0x004fe400000001ff */
[----:B------:R-:W-:Y:S02]  /*cc00*/  IMAD.MOV.U32 R8, RZ, RZ, 0x192 ;  /* 0x00000192ff087424 */ /* 0x000fe400078e00ff */
[----:B------:R-:W-:Y:S01]  /*cc10*/  IMAD.MOV.U32 R13, RZ, RZ, RZ ;  /* 0x000000ffff0d7224 */ /* 0x000fe200078e00ff */
[----:B------:R-:W2:Y:S01]  /*cc20*/  LDCU.64 UR6, c[0x4][0x78] ;  /* 0x01000f00ff0677ac */ /* 0x000ea20008000a00 */
[----:B---3--:R-:W3:Y:S01]  /*cc30*/  LDC.64 R2, c[0x4][R3] ;  /* 0x0100000003027b82 */ /* 0x008ee20000000a00 */
[----:B------:R-:W5:Y:S01]  /*cc40*/  LDCU.64 UR4, c[0x4][0x10] ;  /* 0x01000200ff0477ac */ /* 0x000f620008000a00 */
[----:B-1----:R-:W-:Y:S01]  /*cc50*/  MOV R5, UR9 ;  /* 0x0000000900057c02 */ /* 0x002fe20008000f00 */
[----:B------:R-:W-:Y:S01]  /*cc60*/  IMAD.U32 R4, RZ, RZ, UR8 ;  /* 0x00000008ff047e24 */ /* 0x000fe2000f8e00ff */
[----:B--2---:R-:W-:Y:S01]  /*cc70*/  MOV R7, UR7 ;  /* 0x0000000700077c02 */ /* 0x004fe20008000f00 */
[----:B------:R-:W-:Y:S01]  /*cc80*/  IMAD.U32 R6, RZ, RZ, UR6 ;  /* 0x00000006ff067e24 */ /* 0x000fe2000f8e00ff */
[----:B-----5:R-:W-:Y:S01]  /*cc90*/  MOV R11, UR5 ;  /* 0x00000005000b7c02 */ /* 0x020fe20008000f00 */
[----:B------:R-:W-:Y:S02]  /*cca0*/  IMAD.U32 R10, RZ, RZ, UR4 ;  /* 0x00000004ff0a7e24 */ /* 0x000fe4000f8e00ff */
[----:B------:R-:W-:Y:S07]  /*ccb0*/  LEPC R20, `(.L_x_162) ;  /* 0x000000001014794e */ /* 0x000fee0000000000 */
[----:B---34-:R-:W-:Y:S05]  /*ccc0*/  CALL.ABS.NOINC R2 ;  /* 0x0000000002007343 */ /* 0x018fea0003c00000 */
.L_x_162:
[----:B------:R-:W-:Y:S01]  /*ccd0*/  ISETP.NE.AND P0, PT, R103, RZ, PT ;  /* 0x000000ff6700720c */ /* 0x000fe20003f05270 */
[----:B------:R-:W-:Y:S05]  /*cce0*/  WARPSYNC.ALL ;  /* 0x0000000000007948 */ /* 0x000fea0003800000 */
[----:B------:R-:W-:Y:S01]  /*ccf0*/  R2UR UR4, R39 ;  /* 0x00000000270472ca */ /* 0x000fe200000e0000 */
[----:B------:R-:W1:Y:S01]  /*cd00*/  S2UR UR6, SR_CgaCtaId ;  /* 0x00000000000679c3 */ /* 0x000e620000008800 */
[----:B------:R-:W-:Y:S01]  /*cd10*/  R2UR UR5, R111 ;  /* 0x000000006f0572ca */ /* 0x000fe200000e0000 */
[----:B------:R-:W-:Y:S01]  /*cd20*/  BSSY.RECONVERGENT B0, `(.L_x_163) ;  /* 0x000009f000007945 */ /* 0x000fe20003800200 */
[----:B------:R-:W-:Y:S02]  /*cd30*/  LOP3.LUT R0, R76, 0xffffe000, RZ, 0xc0, !PT ;  /* 0xffffe0004c007812 */ /* 0x000fe400078ec0ff */
[----:B---3--:R-:W-:Y:S02]  /*cd40*/  LOP3.LUT R2, R77, 0xffffe000, RZ, 0xc0, !PT ;  /* 0xffffe0004d027812 */ /* 0x008fe400078ec0ff */
[----:B------:R-:W-:Y:S02]  /*cd50*/  LOP3.LUT R3, R78, 0xffffe000, RZ, 0xc0, !PT ;  /* 0xffffe0004e037812 */ /* 0x000fe400078ec0ff */
[----:B------:R-:W-:Y:S02]  /*cd60*/  LOP3.LUT R39, R79, 0xffffe000, RZ, 0xc0, !PT ;  /* 0xffffe0004f277812 */ /* 0x000fe400078ec0ff */
[----:B----4-:R-:W-:Y:S01]  /*cd70*/  LOP3.LUT R40, R72, 0xffffe000, RZ, 0xc0, !PT ;  /* 0xffffe00048287812 */ /* 0x010fe200078ec0ff */
[----:B--2---:R-:W2:Y:S01]  /*cd80*/  LDTM.x32 R4, tmem[UR4+0xe0] ;  /* 0x0000e004000479ee */ /* 0x004ea200082c0000 */
[----:B------:R-:W-:Y:S01]  /*cd90*/  LOP3.LUT R41, R73, 0xffffe000, RZ, 0xc0, !PT ;  /* 0xffffe00049297812 */ /* 0x000fe200078ec0ff */
[----:B------:R-:W-:Y:S01]  /*cda0*/  UIADD3 UR4, UPT, UPT, UR5, 0xb0, URZ ;  /* 0x000000b005047890 */ /* 0x000fe2000fffe0ff */
[----:B------:R-:W-:Y:S01]  /*cdb0*/  LOP3.LUT R42, R74, 0xffffe000, RZ, 0xc0, !PT ;  /* 0xffffe0004a2a7812 */ /* 0x000fe200078ec0ff */
[----:B------:R-:W-:Y:S01]  /*cdc0*/  NOP ;  /* 0x0000000000007918 */ /* 0x000fe20000000000 */
[----:B------:R-:W-:Y:S02]  /*cdd0*/  LOP3.LUT R43, R75, 0xffffe000, RZ, 0xc0, !PT ;  /* 0xffffe0004b2b7812 */ /* 0x000fe400078ec0ff */
        /* <DEDUP_REMOVED lines=8> */
[----:B------:R-:W-:Y:S01]  /*ce60*/  LOP3.LUT R53, R56, 0xffffe000, RZ, 0xc0, !PT ;  /* 0xffffe00038357812 */ /* 0x000fe200078ec0ff */
[C---:B--2---:R-:W-:Y:S01]  /*ce70*/  FMUL R4, R38.reuse, R4 ;  /* 0x0000000426047220 */ /* 0x044fe20000400000 */
[----:B------:R-:W-:Y:S01]  /*ce80*/  LOP3.LUT R54, R57, 0xffffe000, RZ, 0xc0, !PT ;  /* 0xffffe00039367812 */ /* 0x000fe200078ec0ff */
[----:B------:R-:W-:Y:S01]  /*ce90*/  FMUL R5, R38, R5 ;  /* 0x0000000526057220 */ /* 0x000fe20000400000 */
[----:B------:R-:W-:Y:S01]  /*cea0*/  LOP3.LUT R55, R58, 0xffffe000, RZ, 0xc0, !PT ;  /* 0xffffe0003a377812 */ /* 0x000fe200078ec0ff */
[C---:B------:R-:W-:Y:S01]  /*ceb0*/  FMUL R6, R38.reuse, R6 ;  /* 0x0000000626067220 */ /* 0x040fe20000400000 */
[----:B------:R-:W-:Y:S01]  /*cec0*/  LOP3.LUT R56, R59, 0xffffe000, RZ, 0xc0, !PT ;  /* 0xffffe0003b387812 */ /* 0x000fe200078ec0ff */
        /* <DEDUP_REMOVED lines=10> */
[----:B-1----:R-:W-:Y:S01]  /*cf70*/  UPRMT UR4, UR6, 0x654, UR4 ;  /* 0x0000065406047896 */ /* 0x002fe20008000004 */
[----:B------:R-:W-:Y:S01]  /*cf80*/  F2FP.TF32.F32.PACK_B R6, R6 ;  /* 0x00000006ff06723e */ /* 0x000fe200024050ff */
[C---:B------:R-:W-:Y:S01]  /*cf90*/  FMUL R8, R38.reuse, R8 ;  /* 0x0000000826087220 */ /* 0x040fe20000400000 */
[C---:B------:R-:W-:Y:S01]  /*cfa0*/  FMUL R9, R38.reuse, R9 ;  /* 0x0000000926097220 */ /* 0x040fe20000400000 */
[C---:B------:R-:W-:Y:S01]  /*cfb0*/  FMUL R10, R38.reuse, R10 ;  /* 0x0000000a260a7220 */ /* 0x040fe20000400000 */
[C---:B------:R-:W-:Y:S01]  /*cfc0*/  FMUL R11, R38.reuse, R11 ;  /* 0x0000000b260b7220 */ /* 0x040fe20000400000 */
[----:B------:R-:W-:Y:S01]  /*cfd0*/  F2FP.TF32.F32.PACK_B R7, R7 ;  /* 0x00000007ff07723e */ /* 0x000fe200024050ff */
[C---:B------:R-:W-:Y:S01]  /*cfe0*/  FFMA R8, R45.reuse, R40, R8 ;  /* 0x000000282d087223 */ /* 0x040fe20000000008 */
[C---:B------:R-:W-:Y:S01]  /*cff0*/  FFMA R9, R45.reuse, R41, R9 ;  /* 0x000000292d097223 */ /* 0x040fe20000000009 */
[C---:B------:R-:W-:Y:S01]  /*d000*/  FFMA R10, R45.reuse, R42, R10 ;  /* 0x0000002a2d0a7223 */ /* 0x040fe2000000000a */
[C---:B------:R-:W-:Y:S01]  /*d010*/  FFMA R11, R45.reuse, R43, R11 ;  /* 0x0000002b2d0b7223 */ /* 0x040fe2000000000b */
[C---:B------:R-:W-:Y:S01]  /*d020*/  FMUL R12, R38.reuse, R12 ;  /* 0x0000000c260c7220 */ /* 0x040fe20000400000 */
[----:B------:R-:W-:Y:S01]  /*d030*/  SYNCS.ARRIVE.TRANS64.RED.A1T0 RZ, [UR4], RZ ;  /* 0x000000ffffff79a7 */ /* 0x000fe20008100404 */
[----:B------:R1:W-:Y:S01]  /*d040*/  STS.128 [R110+UR43+0xc400], R4 ;  /* 0x00c400046e007988 */ /* 0x0003e20008000c2b */
[----:B------:R-:W-:Y:S01]  /*d050*/  F2FP.TF32.F32.PACK_B R8, R8 ;  /* 0x00000008ff08723e */ /* 0x000fe200024050ff */
[C---:B------:R-:W-:Y:S01]  /*d060*/  FMUL R13, R38.reuse, R13 ;  /* 0x0000000d260d7220 */ /* 0x040fe20000400000 */
[----:B------:R-:W-:Y:S01]  /*d070*/  F2FP.TF32.F32.PACK_B R9, R9 ;  /* 0x00000009ff09723e */ /* 0x000fe200024050ff */
[C---:B------:R-:W-:Y:S01]  /*d080*/  FMUL R14, R38.reuse, R14 ;  /* 0x0000000e260e7220 */ /* 0x040fe20000400000 */
[----:B------:R-:W-:Y:S01]  /*d090*/  F2FP.TF32.F32.PACK_B R10, R10 ;  /* 0x0000000aff0a723e */ /* 0x000fe200024050ff */
[C---:B------:R-:W-:Y:S01]  /*d0a0*/  FMUL R15, R38.reuse, R15 ;  /* 0x0000000f260f7220 */ /* 0x040fe20000400000 */
[----:B------:R-:W-:Y:S01]  /*d0b0*/  F2FP.TF32.F32.PACK_B R11, R11 ;  /* 0x0000000bff0b723e */ /* 0x000fe200024050ff */
[C---:B------:R-:W-:Y:S01]  /*d0c0*/  FFMA R12, R45.reuse, R44, R12 ;  /* 0x0000002c2d0c7223 */ /* 0x040fe2000000000c */
[C---:B------:R-:W-:Y:S01]  /*d0d0*/  FFMA R13, R45.reuse, R46, R13 ;  /* 0x0000002e2d0d7223 */ /* 0x040fe2000000000d */
[C---:B------:R-:W-:Y:S01]  /*d0e0*/  FFMA R14, R45.reuse, R47, R14 ;  /* 0x0000002f2d0e7223 */ /* 0x040fe2000000000e */
[C---:B------:R-:W-:Y:S01]  /*d0f0*/  FFMA R15, R45.reuse, R48, R15 ;  /* 0x000000302d0f7223 */ /* 0x040fe2000000000f */
[----:B------:R1:W-:Y:S01]  /*d100*/  STS.128 [R109+0xc400], R8 ;  /* 0x00c400086d007388 */ /* 0x0003e20000000c00 */
[----:B------:R-:W-:Y:S01]  /*d110*/  F2FP.TF32.F32.PACK_B R12, R12 ;  /* 0x0000000cff0c723e */ /* 0x000fe200024050ff */
[C---:B------:R-:W-:Y:S01]  /*d120*/  FMUL R16, R38.reuse, R16 ;  /* 0x0000001026107220 */ /* 0x040fe20000400000 */
[----:B------:R-:W-:Y:S01]  /*d130*/  F2FP.TF32.F32.PACK_B R13, R13 ;  /* 0x0000000dff0d723e */ /* 0x000fe200024050ff */
[C---:B------:R-:W-:Y:S01]  /*d140*/  FMUL R17, R38.reuse, R17 ;  /* 0x0000001126117220 */ /* 0x040fe20000400000 */
[----:B------:R-:W-:Y:S01]  /*d150*/  F2FP.TF32.F32.PACK_B R14, R14 ;  /* 0x0000000eff0e723e */ /* 0x000fe200024050ff */
[C---:B------:R-:W-:Y:S01]  /*d160*/  FMUL R18, R38.reuse, R18 ;  /* 0x0000001226127220 */ /* 0x040fe20000400000 */
        /* <DEDUP_REMOVED lines=18> */
[----:B------:R-:W-:Y:S01]  /*d290*/  FFMA R23, R45, R56, R23 ;  /* 0x000000382d177223 */ /* 0x000fe20000000017 */
[----:B------:R1:W-:Y:S01]  /*d2a0*/  STS.128 [R98+0xc400], R16 ;  /* 0x00c4001062007388 */ /* 0x0003e20000000c00 */
[----:B------:R-:W-:Y:S01]  /*d2b0*/  LOP3.LUT R60, R63, 0xffffe000, RZ, 0xc0, !PT ;  /* 0xffffe0003f3c7812 */ /* 0x000fe200078ec0ff */
[C---:B------:R-:W-:Y:S01]  /*d2c0*/  FMUL R24, R38.reuse, R24 ;  /* 0x0000001826187220 */ /* 0x040fe20000400000 */
[----:B------:R-:W-:Y:S01]  /*d2d0*/  F2FP.TF32.F32.PACK_B R20, R20 ;  /* 0x00000014ff14723e */ /* 0x000fe200024050ff */
[C---:B------:R-:W-:Y:S01]  /*d2e0*/  FMUL R25, R38.reuse, R25 ;  /* 0x0000001926197220 */ /* 0x040fe20000400000 */
[----:B------:R-:W-:Y:S01]  /*d2f0*/  F2FP.TF32.F32.PACK_B R21, R21 ;  /* 0x00000015ff15723e */ /* 0x000fe200024050ff */
[C---:B------:R-:W-:Y:S01]  /*d300*/  FMUL R26, R38.reuse, R26 ;  /* 0x0000001a261a7220 */ /* 0x040fe20000400000 */
[----:B------:R-:W-:Y:S01]  /*d310*/  FMUL R27, R38, R27 ;  /* 0x0000001b261b7220 */ /* 0x000fe20000400000 */
[----:B------:R-:W-:Y:S01]  /*d320*/  F2FP.TF32.F32.PACK_B R22, R22 ;  /* 0x00000016ff16723e */ /* 0x000fe200024050ff */
[C---:B------:R-:W-:Y:S01]  /*d330*/  FFMA R24, R45.reuse, R57, R24 ;  /* 0x000000392d187223 */ /* 0x040fe20000000018 */
[----:B------:R-:W-:Y:S01]  /*d340*/  F2FP.TF32.F32.PACK_B R23, R23 ;  /* 0x00000017ff17723e */ /* 0x000fe200024050ff */
[C---:B------:R-:W-:Y:S01]  /*d350*/  FFMA R25, R45.reuse, R58, R25 ;  /* 0x0000003a2d197223 */ /* 0x040fe20000000019 */
[C---:B------:R-:W-:Y:S01]  /*d360*/  FFMA R26, R45.reuse, R59, R26 ;  /* 0x0000003b2d1a7223 */ /* 0x040fe2000000001a */
[----:B------:R-:W-:Y:S01]  /*d370*/  FFMA R27, R45, R60, R27 ;  /* 0x0000003c2d1b7223 */ /* 0x000fe2000000001b */
[----:B------:R-:W-:Y:S01]  /*d380*/  LOP3.LUT R61, R64, 0xffffe000, RZ, 0xc0, !PT ;  /* 0xffffe000403d7812 */ /* 0x000fe200078ec0ff */
[----:B------:R1:W-:Y:S01]  /*d390*/  STS.128 [R97+0xc400], R20 ;  /* 0x00c4001461007388 */ /* 0x0003e20000000c00 */
[----:B------:R-:W-:Y:S01]  /*d3a0*/  LOP3.LUT R62, R65, 0xffffe000, RZ, 0xc0, !PT ;  /* 0xffffe000413e7812 */ /* 0x000fe200078ec0ff */
[----:B------:R-:W-:Y:S01]  /*d3b0*/  FMUL R28, R38, R28 ;  /* 0x0000001c261c7220 */ /* 0x000fe20000400000 */
[----:B------:R-:W-:Y:S01]  /*d3c0*/  LOP3.LUT R63, R66, 0xffffe000, RZ, 0xc0, !PT ;  /* 0xffffe000423f7812 */ /* 0x000fe200078ec0ff */
[C---:B------:R-:W-:Y:S01]  /*d3d0*/  FMUL R29, R38.reuse, R29 ;  /* 0x0000001d261d7220 */ /* 0x040fe20000400000 */
[----:B------:R-:W-:Y:S01]  /*d3e0*/  LOP3.LUT R64, R67, 0xffffe000, RZ, 0xc0, !PT ;  /* 0xffffe00043407812 */ /* 0x000fe200078ec0ff */
[C---:B------:R-:W-:Y:S01]  /*d3f0*/  FMUL R30, R38.reuse, R30 ;  /* 0x0000001e261e7220 */ /* 0x040fe20000400000 */
        /* <DEDUP_REMOVED lines=10> */
[----:B------:R-:W-:Y:S01]  /*d4a0*/  FMUL R32, R38, R32 ;  /* 0x0000002026207220 */ /* 0x000fe20000400000 */
[----:B------:R-:W-:Y:S01]  /*d4b0*/  LOP3.LUT R66, R69, 0xffffe000, RZ, 0xc0, !PT ;  /* 0xffffe00045427812 */ /* 0x000fe200078ec0ff */
[----:B------:R1:W-:Y:S01]  /*d4c0*/  STS.128 [R96+0xc400], R24 ;  /* 0x00c4001860007388 */ /* 0x0003e20000000c00 */
        /* <DEDUP_REMOVED lines=24> */
[----:B--2---:R-:W2:Y:S02]  /*d650*/  FENCE.VIEW.ASYNC.S ;  /* 0x00000000000073c6 */ /* 0x004ea40000000000 */
[----:B--2---:R-:W-:Y:S06]  /*d660*/  BAR.SYNC.DEFER_BLOCKING 0x1, 0x80 ;  /* 0x0042000000007b1d */ /* 0x004fec0000010000 */
        /* <DEDUP_REMOVED lines=9> */
[----:B--2---:R-:W-:Y:S04]  /*d700*/  DEPBAR.LE SB0, 0x1 ;  /* 0x000080400000791a */ /* 0x004fe80000000000 */
.L_x_164:
[----:B------:R-:W-:Y:S05]  /*d710*/  BSYNC.RECONVERGENT B0 ;  /* 0x0000000000007941 */ /* 0x000fea0003800200 */
.L_x_163:
[----:B------:R-:W-:Y:S01]  /*d720*/  BAR.SYNC.DEFER_BLOCKING 0x1, 0x80 ;  /* 0x0042000000007b1d */ /* 0x000fe20000010000 */
[----:B------:R-:W-:Y:S01]  /*d730*/  UISETP.NE.AND UP0, UPT, UR52, -0x8, UPT ;  /* 0xfffffff83400788c */ /* 0x000fe2000bf05270 */
[----:B------:R-:W-:Y:S08]  /*d740*/  IADD3 R36, PT, PT, R36, 0x1, RZ ;  /* 0x0000000124247810 */ /* 0x000ff00007ffe0ff */
[----:B------:R-:W-:Y:S05]  /*d750*/  BRA.U !UP0, `(.L_x_165) ;  /* 0x0000000108247547 */ /* 0x000fea000b800000 */
[----:B------:R-:W-:Y:S01]  /*d760*/  ISETP.NE.AND P0, PT, R107, RZ, PT ;  /* 0x000000ff6b00720c */ /* 0x000fe20003f05270 */
[----:B------:R-:W-:Y:S01]  /*d770*/  IMAD.U32 R0, RZ, RZ, UR47 ;  /* 0x0000002fff007e24 */ /* 0x000fe2000f8e00ff */
[----:B------:R-:W-:Y:S04]  /*d780*/  UIADD3 UR4, UPT, UPT, UR47, 0x1, URZ ;  /* 0x000000012f047890 */ /* 0x000fe8000fffe0ff */
[----:B------:R-:W-:Y:S04]  /*d790*/  UISETP.NE.AND UP0, UPT, UR4, 0x4, UPT ;  /* 0x000000040400788c */ /* 0x000fe8000bf05270 */
[----:B------:R-:W-:Y:S03]  /*d7a0*/  USEL UR47, UR4, URZ, UP0 ;  /* 0x000000ff042f7287 */ /* 0x000fe60008000000 */
[----:B------:R-:W-:Y:S05]  /*d7b0*/  @P0 LEA R0, R0, UR43, 0x3 ;  /* 0x0000002b00000c11 */ /* 0x000fea000f8e18ff */
[----:B------:R-:W-:Y:S05]  /*d7c0*/  @P0 VIADD R0, R0, 0x50 ;  /* 0x0000005000000836 */ /* 0x000fea0000000000 */
[----:B------:R-:W-:Y:S04]  /*d7d0*/  @P0 PRMT R0, R118, 0x654, R0 ;  /* 0x0000065476000816 */ /* 0x000fe80000000000 */
[----:B------:R2:W-:Y:S03]  /*d7e0*/  @P0 SYNCS.ARRIVE.TRANS64.RED.A1T0 RZ, [R0+URZ], RZ ;  /* 0x000000ff00ff09a7 */ /* 0x0005e600081004ff */
.L_x_165:
[----:B------:R-:W-:Y:S01]  /*d7f0*/  R2UR UR6, R106 ;  /* 0x000000006a0672ca */ /* 0x000fe200000e0000 */
[----:B------:R-:W-:Y:S01]  /*d800*/  UIADD3 UR52, UPT, UPT, UR52, 0x8, URZ ;  /* 0x0000000834347890 */ /* 0x000fe2000fffe0ff */
[----:B------:R-:W-:Y:S01]  /*d810*/  R2UR UR5, R88 ;  /* 0x00000000580572ca */ /* 0x000fe200000e0000 */
[----:B------:R-:W-:Y:S01]  /*d820*/  UMOV UR36, UR63 ;  /* 0x0000003f00247c82 */ /* 0x000fe20008000000 */
[----:B------:R-:W-:Y:S02]  /*d830*/  R2UR UR4, R89 ;  /* 0x00000000590472ca */ /* 0x000fe400000e0000 */
[----:B------:R-:W-:Y:S02]  /*d840*/  ISETP.NE.AND P0, PT, R93, 0x2, PT ;  /* 0x000000025d00780c */ /* 0x000fe40003f05270 */
[----:B------:R-:W-:Y:S02]  /*d850*/  ISETP.NE.AND P1, PT, R36, 0x2, PT ;  /* 0x000000022400780c */ /* 0x000fe40003f25270 */
[----:B------:R-:W-:Y:S02]  /*d860*/  SEL R2, RZ, 0x1, P0 ;  /* 0x00000001ff027807 */ /* 0x000fe40000000000 */
[----:B--2---:R-:W-:Y:S01]  /*d870*/  SEL R0, RZ, 0x1, P1 ;  /* 0x00000001ff007807 */ /* 0x004fe20000800000 */
[----:B------:R-:W-:Y:S01]  /*d880*/  UISETP.NE.AND UP0, UPT, UR6, URZ, UPT ;  /* 0x000000ff0600728c */ /* 0x000fe2000bf05270 */
[----:B------:R-:W-:Y:S01]  /*d890*/  LOP3.LUT R99, R99, R2, RZ, 0x3c, !PT ;  /* 0x0000000263637212 */ /* 0x000fe200078e3cff */
[----:B------:R-:W-:Y:S01]  /*d8a0*/  UIADD3 UR20, UPT, UPT, UR37, UR5, URZ ;  /* 0x0000000525147290 */ /* 0x000fe2000fffe0ff */
[----:B------:R-:W-:Y:S01]  /*d8b0*/  LOP3.LUT R100, R100, R0, RZ, 0x3c, !PT ;  /* 0x0000000064647212 */ /* 0x000fe200078e3cff */
[----:B------:R-:W-:Y:S01]  /*d8c0*/  UIADD3 UR16, UPT, UPT, UR38, UR4, URZ ;  /* 0x0000000426107290 */ /* 0x000fe2000fffe0ff */
[----:B------:R-:W-:Y:S02]  /*d8d0*/  SEL R93, R93, RZ, P0 ;  /* 0x000000ff5d5d7207 */ /* 0x000fe40000000000 */
[----:B------:R-:W-:Y:S02]  /*d8e0*/  SEL R36, R36, RZ, P1 ;  /* 0x000000ff24247207 */ /* 0x000fe40000800000 */
[----:B------:R-:W-:Y:S07]  /*d8f0*/  BRA.U UP0, `(.L_x_166) ;  /* 0xffffff7d00647547 */ /* 0x000fee000b83ffff */
[----:B------:R-:W-:-:S13]  /*d900*/  R2UR UR4, R90 ;  /* 0x000000005a0472ca */ /* 0x000fda00000e0000 */
[----:B------:R-:W-:-:S09]  /*d910*/  UISETP.NE.AND UP0, UPT, UR4, URZ, UPT ;  /* 0x000000ff0400728c */ /* 0x000fd2000bf05270 */
[----:B------:R-:W-:Y:S05]  /*d920*/  BRA.U !UP0, `(.L_x_167) ;  /* 0x0000000108487547 */ /* 0x000fea000b800000 */
[----:B------:R-:W2:Y:S02]  /*d930*/  LDCU.64 UR4, c[0x0][0x890] ;  /* 0x00011200ff0477ac */ /* 0x000ea40008000a00 */
[----:B--2---:R-:W-:-:S04]  /*d940*/  UISETP.NE.U32.AND UP0, UPT, UR4, URZ, UPT ;  /* 0x000000ff0400728c */ /* 0x004fc8000bf05070 */
[----:B------:R-:W-:-:S09]  /*d950*/  UISETP.NE.AND.EX UP0, UPT, UR5, URZ, UPT, UP0 ;  /* 0x000000ff0500728c */ /* 0x000fd2000bf05300 */
[----:B------:R-:W-:Y:S05]  /*d960*/  BRA.U UP0, `(.L_x_168) ;  /* 0x00000001000c7547 */ /* 0x000fea000b800000 */
[----:B------:R-:W-:-:S13]  /*d970*/  FSETP.NEU.AND P0, PT, R45, RZ, PT ;  /* 0x000000ff2d00720b */ /* 0x000fda0003f0d000 */
[----:B------:R-:W-:Y:S05]  /*d980*/  @!P0 EXIT ;  /* 0x000000000000894d */ /* 0x000fea0003800000 */
[----:B------:R-:W-:Y:S05]  /*d990*/  BRA `(.L_x_167) ;  /* 0x00000000002c7947 */ /* 0x000fea0003800000 */
.L_x_168:
[----:B------:R-:W-:Y:S01]  /*d9a0*/  ISETP.NE.AND P0, PT, R92, RZ, PT ;  /* 0x000000ff5c00720c */ /* 0x000fe20003f05270 */
[----:B------:R-:W-:-:S12]  /*d9b0*/  BSSY.RECONVERGENT B0, `(.L_x_167) ;  /* 0x0000009000007945 */ /* 0x000fd80003800200 */
[----:B------:R-:W-:Y:S05]  /*d9c0*/  @P0 BRA `(.L_x_169) ;  /* 0x0000000000140947 */ /* 0x000fea0003800000 */
[----:B------:R-:W2:Y:S02]  /*d9d0*/  LDCU.64 UR4, c[0x0][0x888] ;  /* 0x00011100ff0477ac */ /* 0x000ea40008000a00 */
[----:B--2---:R-:W-:-:S04]  /*d9e0*/  ISETP.NE.U32.AND P0, PT, RZ, UR4, PT ;  /* 0x00000004ff007c0c */ /* 0x004fc8000bf05070 */
[----:B------:R-:W-:-:S13]  /*d9f0*/  ISETP.NE.AND.EX P0, PT, RZ, UR5, PT, P0 ;  /* 0x00000005ff007c0c */ /* 0x000fda000bf05300 */
[----:B------:R-:W-:Y:S05]  /*da00*/  @!P0 EXIT ;  /* 0x000000000000894d */ /* 0x000fea0003800000 */
[----:B------:R-:W-:Y:S05]  /*da10*/  BRA `(.L_x_170) ;  /* 0x0000000000087947 */ /* 0x000fea0003800000 */
.L_x_169:
[----:B------:R-:W-:-:S13]  /*da20*/  FSETP.NEU.AND P0, PT, R45, RZ, PT ;  /* 0x000000ff2d00720b */ /* 0x000fda0003f0d000 */
[----:B------:R-:W-:Y:S05]  /*da30*/  @!P0 EXIT ;  /* 0x000000000000894d */ /* 0x000fea0003800000 */
.L_x_170:
[----:B------:R-:W-:Y:S05]  /*da40*/  BSYNC.RECONVERGENT B0 ;  /* 0x0000000000007941 */ /* 0x000fea0003800200 */
.L_x_167:
[----:B------:R-:W2:Y:S01]  /*da50*/  S2UR UR5, SR_CgaCtaId ;  /* 0x00000000000579c3 */ /* 0x000ea20000008800 */
[----:B------:R-:W-:Y:S01]  /*da60*/  ULEA UR4, UR47, UR43, 0x3 ;  /* 0x0000002b2f047291 */ /* 0x000fe2000f8e18ff */
[----:B------:R-:W-:-:S04]  /*da70*/  DEPBAR.LE SB0, 0x0 ;  /* 0x000080000000791a */ /* 0x000fc80000000000 */
[----:B------:R-:W-:-:S04]  /*da80*/  UIADD3 UR4, UPT, UPT, UR4, 0x50, URZ ;  /* 0x0000005004047890 */ /* 0x000fc8000fffe0ff */
[----:B--2---:R-:W-:-:S09]  /*da90*/  UPRMT UR4, UR5, 0x654, UR4 ;  /* 0x0000065405047896 */ /* 0x004fd20008000004 */
[----:B------:R-:W-:Y:S01]  /*daa0*/  SYNCS.ARRIVE.TRANS64.RED.A1T0 RZ, [UR4], RZ ;  /* 0x000000ffffff79a7 */ /* 0x000fe20008100404 */
[----:B------:R-:W-:Y:S05]  /*dab0*/  EXIT ;  /* 0x000000000000794d */ /* 0x000fea0003800000 */
.L_x_24:
[----:B--2---:R2:W3:Y:S02]  /*dac0*/  SYNCS.PHASECHK.TRANS64.TRYWAIT P0, [R0+URZ+0xd0], R2 ;  /* 0x0000d002000075a7 */ /* 0x0044e400080011ff */
[----:B---3--:R-:W-:Y:S05]  /*dad0*/  @!P0 NANOSLEEP.SYNCS 0x989680 ;  /* 0x009896800000895d */ /* 0x008fea0003900000 */
[----:B------:R-:W3:Y:S02]  /*dae0*/  @!P0 SYNCS.PHASECHK.TRANS64 P0, [R0+URZ+0xd0], R2 ;  /* 0x0000d002000085a7 */ /* 0x000ee400080010ff */
[----:B---3--:R-:W-:Y:S05]  /*daf0*/  @!P0 BRA `(.L_x_24) ;  /* 0xfffffffc00f08947 */ /* 0x008fea000383ffff */
[----:B------:R-:W-:Y:S05]  /*db00*/  BRA `(.L_x_171) ;  /* 0xffffff3c00807947 */ /* 0x000fea000383ffff */
.L_x_27:
[----:B--2---:R-:W-:-:S07]  /*db10*/  MOV R0, UR33 ;  /* 0x0000002100007c02 */ /* 0x004fce0008000f00 */
.L_x_172:
[----:B--2---:R2:W3:Y:S02]  /*db20*/  SYNCS.PHASECHK.TRANS64.TRYWAIT P0, [R0+URZ+0x18], R3 ;  /* 0x00001803000075a7 */ /* 0x0044e400080011ff */
[----:B---3--:R-:W-:Y:S05]  /*db30*/  @!P0 NANOSLEEP.SYNCS 0x989680 ;  /* 0x009896800000895d */ /* 0x008fea0003900000 */
[----:B------:R-:W3:Y:S02]  /*db40*/  @!P0 SYNCS.PHASECHK.TRANS64 P0, [R0+URZ+0x18], R3 ;  /* 0x00001803000085a7 */ /* 0x000ee400080010ff */
[----:B---3--:R-:W-:Y:S05]  /*db50*/  @!P0 BRA `(.L_x_172) ;  /* 0xfffffffc00f08947 */ /* 0x008fea000383ffff */
[----:B------:R-:W-:Y:S05]  /*db60*/  BRA `(.L_x_26) ;  /* 0xffffff3c00c07947 */ /* 0x000fea000383ffff */
.L_x_34:
[----:B-1----:R-:W-:-:S07]  /*db70*/  MOV R0, UR17 ;  /* 0x0000001100007c02 */ /* 0x002fce0008000f00 */
.L_x_173:
[----:B-1----:R1:W2:Y:S02]  /*db80*/  SYNCS.PHASECHK.TRANS64.TRYWAIT P0, [R0+URZ+0x18], R3 ;  /* 0x00001803000075a7 */ /* 0x0022a400080011ff */
[----:B--2---:R-:W-:Y:S05]  /*db90*/  @!P0 NANOSLEEP.SYNCS 0x989680 ;  /* 0x009896800000895d */ /* 0x004fea0003900000 */
[----:B------:R-:W2:Y:S02]  /*dba0*/  @!P0 SYNCS.PHASECHK.TRANS64 P0, [R0+URZ+0x18], R3 ;  /* 0x00001803000085a7 */ /* 0x000ea400080010ff */
[----:B--2---:R-:W-:Y:S05]  /*dbb0*/  @!P0 BRA `(.L_x_173) ;  /* 0xfffffffc00f08947 */ /* 0x004fea000383ffff */
[----:B------:R-:W-:Y:S05]  /*dbc0*/  BRA `(.L_x_33) ;  /* 0xffffff4000807947 */ /* 0x000fea000383ffff */
.L_x_39:
[----:B-1----:R1:W2:Y:S02]  /*dbd0*/  SYNCS.PHASECHK.TRANS64.TRYWAIT P0, [R3+URZ+0x80], R0 ;  /* 0x00008000030075a7 */ /* 0x0022a400080011ff */
[----:B--2---:R-:W-:Y:S05]  /*dbe0*/  @!P0 NANOSLEEP.SYNCS 0x989680 ;  /* 0x009896800000895d */ /* 0x004fea0003900000 */
[----:B------:R-:W2:Y:S02]  /*dbf0*/  @!P0 SYNCS.PHASECHK.TRANS64 P0, [R3+URZ+0x80], R0 ;  /* 0x00008000030085a7 */ /* 0x000ea400080010ff */
[----:B--2---:R-:W-:Y:S05]  /*dc00*/  @!P0 BRA `(.L_x_39) ;  /* 0xfffffffc00f08947 */ /* 0x004fea000383ffff */
[----:B------:R-:W-:Y:S05]  /*dc10*/  BRA `(.L_x_174) ;  /* 0xffffff4400207947 */ /* 0x000fea000383ffff */
.L_x_43:
[----:B------:R-:W-:-:S07]  /*dc20*/  MOV R0, UR4 ;  /* 0x0000000400007c02 */ /* 0x000fce0008000f00 */
.L_x_175:
[----:B-1----:R1:W2:Y:S02]  /*dc30*/  SYNCS.PHASECHK.TRANS64.TRYWAIT P0, [R0+URZ], R2 ;  /* 0x00000002000075a7 */ /* 0x0022a400080011ff */
[----:B--2---:R-:W-:Y:S05]  /*dc40*/  @!P0 NANOSLEEP.SYNCS 0x989680 ;  /* 0x009896800000895d */ /* 0x004fea0003900000 */
[----:B------:R-:W2:Y:S02]  /*dc50*/  @!P0 SYNCS.PHASECHK.TRANS64 P0, [R0+URZ], R2 ;  /* 0x00000002000085a7 */ /* 0x000ea400080010ff */
[----:B--2---:R-:W-:Y:S05]  /*dc60*/  @!P0 BRA `(.L_x_175) ;  /* 0xfffffffc00f08947 */ /* 0x004fea000383ffff */
[----:B------:R-:W-:Y:S05]  /*dc70*/  BRA `(.L_x_176) ;  /* 0xffffff4800cc7947 */ /* 0x000fea000383ffff */
.L_x_44:
[----:B------:R-:W-:-:S07]  /*dc80*/  MOV R0, UR5 ;  /* 0x0000000500007c02 */ /* 0x000fce0008000f00 */
.L_x_177:
[----:B-1----:R1:W2:Y:S02]  /*dc90*/  SYNCS.PHASECHK.TRANS64.TRYWAIT P0, [R0+URZ], R2 ;  /* 0x00000002000075a7 */ /* 0x0022a400080011ff */
[----:B--2---:R-:W-:Y:S05]  /*dca0*/  @!P0 NANOSLEEP.SYNCS 0x989680 ;  /* 0x009896800000895d */ /* 0x004fea0003900000 */
[----:B------:R-:W2:Y:S02]  /*dcb0*/  @!P0 SYNCS.PHASECHK.TRANS64 P0, [R0+URZ], R2 ;  /* 0x00000002000085a7 */ /* 0x000ea400080010ff */
[----:B--2---:R-:W-:Y:S05]  /*dcc0*/  @!P0 BRA `(.L_x_177) ;  /* 0xfffffffc00f08947 */ /* 0x004fea000383ffff */
[----:B------:R-:W-:Y:S05]  /*dcd0*/  BRA `(.L_x_178) ;  /* 0xffffff4800d87947 */ /* 0x000fea000383ffff */
.L_x_47:
[----:B-1----:R1:W2:Y:S02]  /*dce0*/  SYNCS.PHASECHK.TRANS64.TRYWAIT P0, [R2+URZ+0xc0], R4 ;  /* 0x0000c004020075a7 */ /* 0x0022a400080011ff */
[----:B--2---:R-:W-:Y:S05]  /*dcf0*/  @!P0 NANOSLEEP.SYNCS 0x989680 ;  /* 0x009896800000895d */ /* 0x004fea0003900000 */
[----:B------:R-:W2:Y:S02]  /*dd00*/  @!P0 SYNCS.PHASECHK.TRANS64 P0, [R2+URZ+0xc0], R4 ;  /* 0x0000c004020085a7 */ /* 0x000ea400080010ff */
[----:B--2---:R-:W-:Y:S05]  /*dd10*/  @!P0 BRA `(.L_x_47) ;  /* 0xfffffffc00f08947 */ /* 0x004fea000383ffff */
[----:B------:R-:W-:Y:S05]  /*dd20*/  BRA `(.L_x_179) ;  /* 0xffffff4c003c7947 */ /* 0x000fea000383ffff */
.L_x_48:
[----:B------:R-:W-:-:S07]  /*dd30*/  MOV R2, UR4 ;  /* 0x0000000400027c02 */ /* 0x000fce0008000f00 */
.L_x_180:
[----:B-1----:R1:W2:Y:S02]  /*dd40*/  SYNCS.PHASECHK.TRANS64.TRYWAIT P0, [R2+URZ+0x90], R5 ;  /* 0x00009005020075a7 */ /* 0x0022a400080011ff */
[----:B--2---:R-:W-:Y:S05]  /*dd50*/  @!P0 NANOSLEEP.SYNCS 0x989680 ;  /* 0x009896800000895d */ /* 0x004fea0003900000 */
[----:B------:R-:W2:Y:S02]  /*dd60*/  @!P0 SYNCS.PHASECHK.TRANS64 P0, [R2+URZ+0x90], R5 ;  /* 0x00009005020085a7 */ /* 0x000ea400080010ff */
[----:B--2---:R-:W-:Y:S05]  /*dd70*/  @!P0 BRA `(.L_x_180) ;  /* 0xfffffffc00f08947 */ /* 0x004fea000383ffff */
[----:B------:R-:W-:Y:S05]  /*dd80*/  BRA `(.L_x_181) ;  /* 0xffffff4c004c7947 */ /* 0x000fea000383ffff */
.L_x_49:
[----:B-1----:R1:W2:Y:S02]  /*dd90*/  SYNCS.PHASECHK.TRANS64.TRYWAIT P1, [R2+URZ+0x80], R4 ;  /* 0x00008004020075a7 */ /* 0x0022a400080211ff */
[----:B--2---:R-:W-:Y:S05]  /*dda0*/  @!P1 NANOSLEEP.SYNCS 0x989680 ;  /* 0x009896800000995d */ /* 0x004fea0003900000 */
[----:B------:R-:W2:Y:S02]  /*ddb0*/  @!P1 SYNCS.PHASECHK.TRANS64 P1, [R2+URZ+0x80], R4 ;  /* 0x00008004020095a7 */ /* 0x000ea400080210ff */
[----:B--2---:R-:W-:Y:S05]  /*ddc0*/  @!P1 BRA `(.L_x_49) ;  /* 0xfffffffc00f09947 */ /* 0x004fea000383ffff */
[----:B------:R-:W-:Y:S05]  /*ddd0*/  BRA `(.L_x_182) ;  /* 0xffffff4c007c7947 */ /* 0x000fea000383ffff */
.L_x_52:
[----:B------:R-:W-:-:S07]  /*dde0*/  MOV R0, UR4 ;  /* 0x0000000400007c02 */ /* 0x000fce0008000f00 */
.L_x_183:
[----:B-1----:R1:W2:Y:S02]  /*ddf0*/  SYNCS.PHASECHK.TRANS64.TRYWAIT P0, [R0+URZ+0x90], R2 ;  /* 0x00009002000075a7 */ /* 0x0022a400080011ff */
[----:B--2---:R-:W-:Y:S05]  /*de00*/  @!P0 NANOSLEEP.SYNCS 0x989680 ;  /* 0x009896800000895d */ /* 0x004fea0003900000 */
[----:B------:R-:W2:Y:S02]  /*de10*/  @!P0 SYNCS.PHASECHK.TRANS64 P0, [R0+URZ+0x90], R2 ;  /* 0x00009002000085a7 */ /* 0x000ea400080010ff */
[----:B--2---:R-:W-:Y:S05]  /*de20*/  @!P0 BRA `(.L_x_183) ;  /* 0xfffffffc00f08947 */ /* 0x004fea000383ffff */
[----:B------:R-:W-:Y:S05]  /*de30*/  BRA `(.L_x_51) ;  /* 0xffffff4c00d07947 */ /* 0x000fea000383ffff */
.L_x_59:
[----:B-1----:R1:W2:Y:S02]  /*de40*/  SYNCS.PHASECHK.TRANS64.TRYWAIT P1, [R0+URZ+0x80], R2 ;  /* 0x00008002000075a7 */ /* 0x0022a400080211ff */
[----:B--2---:R-:W-:Y:S05]  /*de50*/  @!P1 NANOSLEEP.SYNCS 0x989680 ;  /* 0x009896800000995d */ /* 0x004fea0003900000 */
[----:B------:R-:W2:Y:S02]  /*de60*/  @!P1 SYNCS.PHASECHK.TRANS64 P1, [R0+URZ+0x80], R2 ;  /* 0x00008002000095a7 */ /* 0x000ea400080210ff */
[----:B--2---:R-:W-:Y:S05]  /*de70*/  @!P1 BRA `(.L_x_59) ;  /* 0xfffffffc00f09947 */ /* 0x004fea000383ffff */
[----:B------:R-:W-:Y:S05]  /*de80*/  BRA `(.L_x_184) ;  /* 0xffffff5400487947 */ /* 0x000fea000383ffff */
.L_x_60:
[----:B------:R-:W-:-:S07]  /*de90*/  MOV R2, UR30 ;  /* 0x0000001e00027c02 */ /* 0x000fce0008000f00 */
.L_x_185:
[----:B-1----:R1:W2:Y:S02]  /*dea0*/  SYNCS.PHASECHK.TRANS64.TRYWAIT P0, [R2+URZ+0xb0], R0 ;  /* 0x0000b000020075a7 */ /* 0x0022a400080011ff */
[----:B--2---:R-:W-:Y:S05]  /*deb0*/  @!P0 NANOSLEEP.SYNCS 0x989680 ;  /* 0x009896800000895d */ /* 0x004fea0003900000 */
[----:B------:R-:W2:Y:S02]  /*dec0*/  @!P0 SYNCS.PHASECHK.TRANS64 P0, [R2+URZ+0xb0], R0 ;  /* 0x0000b000020085a7 */ /* 0x000ea400080010ff */
[----:B--2---:R-:W-:Y:S05]  /*ded0*/  @!P0 BRA `(.L_x_185) ;  /* 0xfffffffc00f08947 */ /* 0x004fea000383ffff */
[----:B------:R-:W-:Y:S05]  /*dee0*/  BRA `(.L_x_186) ;  /* 0xffffff5400807947 */ /* 0x000fea000383ffff */
.L_x_63:
[----:B------:R-:W-:Y:S07]  /*def0*/  MOV R0, UR5 ;  /* 0x0000000500007c02 */ /* 0x000fee0008000f00 */
.L_x_187:
[----:B-1----:R1:W2:Y:S02]  /*df00*/  SYNCS.PHASECHK.TRANS64.TRYWAIT P0, [R0+URZ], R2 ;  /* 0x00000002000075a7 */ /* 0x0022a400080011ff */
[----:B--2---:R-:W-:Y:S05]  /*df10*/  @!P0 NANOSLEEP.SYNCS 0x989680 ;  /* 0x009896800000895d */ /* 0x004fea0003900000 */
[----:B------:R-:W2:Y:S02]  /*df20*/  @!P0 SYNCS.PHASECHK.TRANS64 P0, [R0+URZ], R2 ;  /* 0x00000002000085a7 */ /* 0x000ea400080010ff */
[----:B--2---:R-:W-:Y:S05]  /*df30*/  @!P0 BRA `(.L_x_187) ;  /* 0xfffffffc00f08947 */ /* 0x004fea000383ffff */
[----:B------:R-:W-:Y:S05]  /*df40*/  BRA `(.L_x_62) ;  /* 0xffffff54009c7947 */ /* 0x000fea000383ffff */
.L_x_66:
[----:B------:R-:W-:-:S07]  /*df50*/  MOV R0, UR4 ;  /* 0x0000000400007c02 */ /* 0x000fce0008000f00 */
.L_x_188:
[----:B--2---:R2:W4:Y:S02]  /*df60*/  SYNCS.PHASECHK.TRANS64.TRYWAIT P0, [R0+URZ], R2 ;  /* 0x00000002000075a7 */ /* 0x00452400080011ff */
[----:B----4-:R-:W-:Y:S05]  /*df70*/  @!P0 NANOSLEEP.SYNCS 0x989680 ;  /* 0x009896800000895d */ /* 0x010fea0003900000 */
[----:B------:R-:W4:Y:S02]  /*df80*/  @!P0 SYNCS.PHASECHK.TRANS64 P0, [R0+URZ], R2 ;  /* 0x00000002000085a7 */ /* 0x000f2400080010ff */
[----:B----4-:R-:W-:Y:S05]  /*df90*/  @!P0 BRA `(.L_x_188) ;  /* 0xfffffffc00f08947 */ /* 0x010fea000383ffff */
[----:B------:R-:W-:Y:S05]  /*dfa0*/  BRA `(.L_x_189) ;  /* 0xffffff5800787947 */ /* 0x000fea000383ffff */
.L_x_67:
[----:B------:R-:W-:-:S07]  /*dfb0*/  MOV R0, UR4 ;  /* 0x0000000400007c02 */ /* 0x000fce0008000f00 */
.L_x_190:
[----:B-1----:R1:W2:Y:S02]  /*dfc0*/  SYNCS.PHASECHK.TRANS64.TRYWAIT P0, [R0+URZ], R2 ;  /* 0x00000002000075a7 */ /* 0x0022a400080011ff */
[----:B--2---:R-:W-:Y:S05]  /*dfd0*/  @!P0 NANOSLEEP.SYNCS 0x989680 ;  /* 0x009896800000895d */ /* 0x004fea0003900000 */
[----:B------:R-:W2:Y:S02]  /*dfe0*/  @!P0 SYNCS.PHASECHK.TRANS64 P0, [R0+URZ], R2 ;  /* 0x00000002000085a7 */ /* 0x000ea400080010ff */
[----:B--2---:R-:W-:Y:S05]  /*dff0*/  @!P0 BRA `(.L_x_190) ;  /* 0xfffffffc00f08947 */ /* 0x004fea000383ffff */
[----:B------:R-:W-:Y:S05]  /*e000*/  BRA `(.L_x_191) ;  /* 0xffffff5800847947 */ /* 0x000fea000383ffff */
.L_x_72:
[----:B--2---:R2:W3:Y:S02]  /*e010*/  SYNCS.PHASECHK.TRANS64.TRYWAIT P0, [R12+URZ+0x80], R0 ;  /* 0x000080000c0075a7 */ /* 0x0044e400080011ff */
[----:B---3--:R-:W-:Y:S05]  /*e020*/  @!P0 NANOSLEEP.SYNCS 0x989680 ;  /* 0x009896800000895d */ /* 0x008fea0003900000 */
[----:B------:R-:W3:Y:S02]  /*e030*/  @!P0 SYNCS.PHASECHK.TRANS64 P0, [R12+URZ+0x80], R0 ;  /* 0x000080000c0085a7 */ /* 0x000ee400080010ff */
[----:B---3--:R-:W-:Y:S05]  /*e040*/  @!P0 BRA `(.L_x_72) ;  /* 0xfffffffc00f08947 */ /* 0x008fea000383ffff */
[----:B------:R-:W-:Y:S05]  /*e050*/  BRA `(.L_x_192) ;  /* 0xffffff5c00b07947 */ /* 0x000fea000383ffff */
.L_x_75:
[----:B--2---:R-:W-:Y:S07]  /*e060*/  MOV R0, UR21 ;  /* 0x0000001500007c02 */ /* 0x004fee0008000f00 */
.L_x_193:
[----:B--2---:R2:W3:Y:S02]  /*e070*/  SYNCS.PHASECHK.TRANS64.TRYWAIT P2, [R0+URZ+0x78], R6 ;  /* 0x00007806000075a7 */ /* 0x0044e400080411ff */
[----:B---3--:R-:W-:Y:S05]  /*e080*/  @!P2 NANOSLEEP.SYNCS 0x989680 ;  /* 0x009896800000a95d */ /* 0x008fea0003900000 */
[----:B------:R-:W3:Y:S02]  /*e090*/  @!P2 SYNCS.PHASECHK.TRANS64 P2, [R0+URZ+0x78], R6 ;  /* 0x000078060000a5a7 */ /* 0x000ee400080410ff */
[----:B---3--:R-:W-:Y:S05]  /*e0a0*/  @!P2 BRA `(.L_x_193) ;  /* 0xfffffffc00f0a947 */ /* 0x008fea000383ffff */
[----:B------:R-:W-:Y:S05]  /*e0b0*/  BRA `(.L_x_74) ;  /* 0xffffff64001c7947 */ /* 0x000fea000383ffff */
.L_x_78:
[----:B------:R-:W-:Y:S07]  /*e0c0*/  MOV R0, UR21 ;  /* 0x0000001500007c02 */ /* 0x000fee0008000f00 */
.L_x_194:
[----:B--2---:R2:W3:Y:S02]  /*e0d0*/  SYNCS.PHASECHK.TRANS64.TRYWAIT P0, [R0+URZ+0x50], R10 ;  /* 0x0000500a000075a7 */ /* 0x0044e400080011ff */
[----:B---3--:R-:W-:Y:S05]  /*e0e0*/  @!P0 NANOSLEEP.SYNCS 0x989680 ;  /* 0x009896800000895d */ /* 0x008fea0003900000 */
[----:B------:R-:W3:Y:S02]  /*e0f0*/  @!P0 SYNCS.PHASECHK.TRANS64 P0, [R0+URZ+0x50], R10 ;  /* 0x0000500a000085a7 */ /* 0x000ee400080010ff */
[----:B---3--:R-:W-:Y:S05]  /*e100*/  @!P0 BRA `(.L_x_194) ;  /* 0xfffffffc00f08947 */ /* 0x008fea000383ffff */
[----:B------:R-:W-:Y:S05]  /*e110*/  BRA `(.L_x_195) ;  /* 0xffffff6400787947 */ /* 0x000fea000383ffff */
.L_x_79:
[----:B------:R-:W-:Y:S07]  /*e120*/  MOV R0, UR21 ;  /* 0x0000001500007c02 */ /* 0x000fee0008000f00 */
.L_x_196:
[----:B--2---:R2:W3:Y:S02]  /*e130*/  SYNCS.PHASECHK.TRANS64.TRYWAIT P0, [R0+URZ+0x58], R10 ;  /* 0x0000580a000075a7 */ /* 0x0044e400080011ff */
[----:B---3--:R-:W-:Y:S05]  /*e140*/  @!P0 NANOSLEEP.SYNCS 0x989680 ;  /* 0x009896800000895d */ /* 0x008fea0003900000 */
[----:B------:R-:W3:Y:S02]  /*e150*/  @!P0 SYNCS.PHASECHK.TRANS64 P0, [R0+URZ+0x58], R10 ;  /* 0x0000580a000085a7 */ /* 0x000ee400080010ff */
[----:B---3--:R-:W-:Y:S05]  /*e160*/  @!P0 BRA `(.L_x_196) ;  /* 0xfffffffc00f08947 */ /* 0x008fea000383ffff */
[----:B------:R-:W-:Y:S05]  /*e170*/  BRA `(.L_x_197) ;  /* 0xffffff6400b07947 */ /* 0x000fea000383ffff */
.L_x_80:
[----:B------:R-:W-:Y:S07]  /*e180*/  MOV R0, UR21 ;  /* 0x0000001500007c02 */ /* 0x000fee0008000f00 */
.L_x_198:
[----:B--2---:R2:W3:Y:S02]  /*e190*/  SYNCS.PHASECHK.TRANS64.TRYWAIT P0, [R0+URZ+0x60], R10 ;  /* 0x0000600a000075a7 */ /* 0x0044e400080011ff */
[----:B---3--:R-:W-:Y:S05]  /*e1a0*/  @!P0 NANOSLEEP.SYNCS 0x989680 ;  /* 0x009896800000895d */ /* 0x008fea0003900000 */
[----:B------:R-:W3:Y:S02]  /*e1b0*/  @!P0 SYNCS.PHASECHK.TRANS64 P0, [R0+URZ+0x60], R10 ;  /* 0x0000600a000085a7 */ /* 0x000ee400080010ff */
[----:B---3--:R-:W-:Y:S05]  /*e1c0*/  @!P0 BRA `(.L_x_198) ;  /* 0xfffffffc00f08947 */ /* 0x008fea000383ffff */
[----:B------:R-:W-:Y:S05]  /*e1d0*/  BRA `(.L_x_199) ;  /* 0xffffff6400ec7947 */ /* 0x000fea000383ffff */
.L_x_81:
[----:B------:R-:W-:Y:S07]  /*e1e0*/  MOV R0, UR21 ;  /* 0x0000001500007c02 */ /* 0x000fee0008000f00 */
.L_x_200:
[----:B--2---:R2:W3:Y:S02]  /*e1f0*/  SYNCS.PHASECHK.TRANS64.TRYWAIT P0, [R0+URZ+0x68], R10 ;  /* 0x0000680a000075a7 */ /* 0x0044e400080011ff */
[----:B---3--:R-:W-:Y:S05]  /*e200*/  @!P0 NANOSLEEP.SYNCS 0x989680 ;  /* 0x009896800000895d */ /* 0x008fea0003900000 */
[----:B------:R-:W3:Y:S02]  /*e210*/  @!P0 SYNCS.PHASECHK.TRANS64 P0, [R0+URZ+0x68], R10 ;  /* 0x0000680a000085a7 */ /* 0x000ee400080010ff */
[----:B---3--:R-:W-:Y:S05]  /*e220*/  @!P0 BRA `(.L_x_200) ;  /* 0xfffffffc00f08947 */ /* 0x008fea000383ffff */
[----:B------:R-:W-:Y:S05]  /*e230*/  BRA `(.L_x_201) ;  /* 0xffffff68002c7947 */ /* 0x000fea000383ffff */
.L_x_82:
[----:B------:R-:W-:Y:S07]  /*e240*/  MOV R0, UR21 ;  /* 0x0000001500007c02 */ /* 0x000fee0008000f00 */
.L_x_202:
[----:B--2---:R2:W3:Y:S02]  /*e250*/  SYNCS.PHASECHK.TRANS64.TRYWAIT P0, [R0+URZ+0x50], R9 ;  /* 0x00005009000075a7 */ /* 0x0044e400080011ff */
[----:B---3--:R-:W-:Y:S05]  /*e260*/  @!P0 NANOSLEEP.SYNCS 0x989680 ;  /* 0x009896800000895d */ /* 0x008fea0003900000 */
[----:B------:R-:W3:Y:S02]  /*e270*/  @!P0 SYNCS.PHASECHK.TRANS64 P0, [R0+URZ+0x50], R9 ;  /* 0x00005009000085a7 */ /* 0x000ee400080010ff */
[----:B---3--:R-:W-:Y:S05]  /*e280*/  @!P0 BRA `(.L_x_202) ;  /* 0xfffffffc00f08947 */ /* 0x008fea000383ffff */
[----:B------:R-:W-:Y:S05]  /*e290*/  BRA `(.L_x_203) ;  /* 0xffffff6800707947 */ /* 0x000fea000383ffff */
.L_x_83:
[----:B------:R-:W-:Y:S07]  /*e2a0*/  MOV R0, UR21 ;  /* 0x0000001500007c02 */ /* 0x000fee0008000f00 */
.L_x_204:
[----:B--2---:R2:W3:Y:S02]  /*e2b0*/  SYNCS.PHASECHK.TRANS64.TRYWAIT P0, [R0+URZ+0x58], R9 ;  /* 0x00005809000075a7 */ /* 0x0044e400080011ff */
[----:B---3--:R-:W-:Y:S05]  /*e2c0*/  @!P0 NANOSLEEP.SYNCS 0x989680 ;  /* 0x009896800000895d */ /* 0x008fea0003900000 */
[----:B------:R-:W3:Y:S02]  /*e2d0*/  @!P0 SYNCS.PHASECHK.TRANS64 P0, [R0+URZ+0x58], R9 ;  /* 0x00005809000085a7 */ /* 0x000ee400080010ff */
[----:B---3--:R-:W-:Y:S05]  /*e2e0*/  @!P0 BRA `(.L_x_204) ;  /* 0xfffffffc00f08947 */ /* 0x008fea000383ffff */
[----:B------:R-:W-:Y:S05]  /*e2f0*/  BRA `(.L_x_205) ;  /* 0xffffff6800b87947 */ /* 0x000fea000383ffff */
.L_x_84:
[----:B------:R-:W-:Y:S07]  /*e300*/  MOV R0, UR21 ;  /* 0x0000001500007c02 */ /* 0x000fee0008000f00 */
.L_x_206:
[----:B--2---:R2:W3:Y:S02]  /*e310*/  SYNCS.PHASECHK.TRANS64.TRYWAIT P0, [R0+URZ+0x60], R9 ;  /* 0x00006009000075a7 */ /* 0x0044e400080011ff */
[----:B---3--:R-:W-:Y:S05]  /*e320*/  @!P0 NANOSLEEP.SYNCS 0x989680 ;  /* 0x009896800000895d */ /* 0x008fea0003900000 */
[----:B------:R-:W3:Y:S02]  /*e330*/  @!P0 SYNCS.PHASECHK.TRANS64 P0, [R0+URZ+0x60], R9 ;  /* 0x00006009000085a7 */ /* 0x000ee400080010ff */
[----:B---3--:R-:W-:Y:S05]  /*e340*/  @!P0 BRA `(.L_x_206) ;  /* 0xfffffffc00f08947 */ /* 0x008fea000383ffff */
[----:B------:R-:W-:Y:S05]  /*e350*/  BRA `(.L_x_207) ;  /* 0xffffff6c00007947 */ /* 0x000fea000383ffff */
.L_x_85:
[----:B------:R-:W-:Y:S07]  /*e360*/  MOV R0, UR21 ;  /* 0x0000001500007c02 */ /* 0x000fee0008000f00 */
.L_x_208:
[----:B--2---:R2:W3:Y:S02]  /*e370*/  SYNCS.PHASECHK.TRANS64.TRYWAIT P0, [R0+URZ+0x68], R9 ;  /* 0x00006809000075a7 */ /* 0x0044e400080011ff */
[----:B---3--:R-:W-:Y:S05]  /*e380*/  @!P0 NANOSLEEP.SYNCS 0x989680 ;  /* 0x009896800000895d */ /* 0x008fea0003900000 */
[----:B------:R-:W3:Y:S02]  /*e390*/  @!P0 SYNCS.PHASECHK.TRANS64 P0, [R0+URZ+0x68], R9 ;  /* 0x00006809000085a7 */ /* 0x000ee400080010ff */
[----:B---3--:R-:W-:Y:S05]  /*e3a0*/  @!P0 BRA `(.L_x_208) ;  /* 0xfffffffc00f08947 */ /* 0x008fea000383ffff */
[----:B------:R-:W-:Y:S05]  /*e3b0*/  BRA `(.L_x_209) ;  /* 0xffffff6c00447947 */ /* 0x000fea000383ffff */
.L_x_87:
[----:B------:R-:W-:-:S07]  /*e3c0*/  MOV R0, UR21 ;  /* 0x0000001500007c02 */ /* 0x000fce0008000f00 */
.L_x_210:
[----:B---3--:R3:W4:Y:S02]  /*e3d0*/  SYNCS.PHASECHK.TRANS64.TRYWAIT P0, [R0+URZ+0x50], R10 ;  /* 0x0000500a000075a7 */ /* 0x00872400080011ff */
[----:B----4-:R-:W-:Y:S05]  /*e3e0*/  @!P0 NANOSLEEP.SYNCS 0x989680 ;  /* 0x009896800000895d */ /* 0x010fea0003900000 */
[----:B------:R-:W4:Y:S02]  /*e3f0*/  @!P0 SYNCS.PHASECHK.TRANS64 P0, [R0+URZ+0x50], R10 ;  /* 0x0000500a000085a7 */ /* 0x000f2400080010ff */
[----:B----4-:R-:W-:Y:S05]  /*e400*/  @!P0 BRA `(.L_x_210) ;  /* 0xfffffffc00f08947 */ /* 0x010fea000383ffff */
[----:B------:R-:W-:Y:S05]  /*e410*/  BRA `(.L_x_211) ;  /* 0xffffff6c00b47947 */ /* 0x000fea000383ffff */
.L_x_88:
[----:B---3--:R-:W-:-:S07]  /*e420*/  MOV R0, UR21 ;  /* 0x0000001500007c02 */ /* 0x008fce0008000f00 */
.L_x_212:
[----:B---3--:R3:W4:Y:S02]  /*e430*/  SYNCS.PHASECHK.TRANS64.TRYWAIT P0, [R0+URZ+0x58], R10 ;  /* 0x0000580a000075a7 */ /* 0x00872400080011ff */
[----:B----4-:R-:W-:Y:S05]  /*e440*/  @!P0 NANOSLEEP.SYNCS 0x989680 ;  /* 0x009896800000895d */ /* 0x010fea0003900000 */
[----:B------:R-:W4:Y:S02]  /*e450*/  @!P0 SYNCS.PHASECHK.TRANS64 P0, [R0+URZ+0x58], R10 ;  /* 0x0000580a000085a7 */ /* 0x000f2400080010ff */
[----:B----4-:R-:W-:Y:S05]  /*e460*/  @!P0 BRA `(.L_x_212) ;  /* 0xfffffffc00f08947 */ /* 0x010fea000383ffff */
[----:B------:R-:W-:Y:S05]  /*e470*/  BRA `(.L_x_213) ;  /* 0xffffff6c00a47947 */ /* 0x000fea000383ffff */
.L_x_89:
[----:B------:R-:W-:-:S07]  /*e480*/  MOV R2, UR21 ;  /* 0x0000001500027c02 */ /* 0x000fce0008000f00 */
.L_x_214:
[----:B---3--:R3:W4:Y:S02]  /*e490*/  SYNCS.PHASECHK.TRANS64.TRYWAIT P0, [R2+URZ+0x60], R10 ;  /* 0x0000600a020075a7 */ /* 0x00872400080011ff */
[----:B----4-:R-:W-:Y:S05]  /*e4a0*/  @!P0 NANOSLEEP.SYNCS 0x989680 ;  /* 0x009896800000895d */ /* 0x010fea0003900000 */
[----:B------:R-:W4:Y:S02]  /*e4b0*/  @!P0 SYNCS.PHASECHK.TRANS64 P0, [R2+URZ+0x60], R10 ;  /* 0x0000600a020085a7 */ /* 0x000f2400080010ff */
[----:B----4-:R-:W-:Y:S05]  /*e4c0*/  @!P0 BRA `(.L_x_214) ;  /* 0xfffffffc00f08947 */ /* 0x010fea000383ffff */
[----:B------:R-:W-:Y:S05]  /*e4d0*/  BRA `(.L_x_215) ;  /* 0xffffff6c00987947 */ /* 0x000fea000383ffff */
.L_x_91:
[----:B-1----:R1:W2:Y:S02]  /*e4e0*/  SYNCS.PHASECHK.TRANS64.TRYWAIT P0, [R3+URZ+0x80], R0 ;  /* 0x00008000030075a7 */ /* 0x0022a400080011ff */
[----:B--2---:R-:W-:Y:S05]  /*e4f0*/  @!P0 NANOSLEEP.SYNCS 0x989680 ;  /* 0x009896800000895d */ /* 0x004fea0003900000 */
[----:B------:R-:W2:Y:S02]  /*e500*/  @!P0 SYNCS.PHASECHK.TRANS64 P0, [R3+URZ+0x80], R0 ;  /* 0x00008000030085a7 */ /* 0x000ea400080010ff */
[----:B--2---:R-:W-:Y:S05]  /*e510*/  @!P0 BRA `(.L_x_91) ;  /* 0xfffffffc00f08947 */ /* 0x004fea000383ffff */
[----:B------:R-:W-:Y:S05]  /*e520*/  BRA `(.L_x_216) ;  /* 0xffffff70006c7947 */ /* 0x000fea000383ffff */
.L_x_102:
[----:B-1----:R-:W-:Y:S04]  /*e530*/  MOV R2, UR43 ;  /* 0x0000002b00027c02 */ /* 0x002fe80008000f00 */
[----:B------:R1:W2:Y:S03]  /*e540*/  SYNCS.PHASECHK.TRANS64.TRYWAIT P1, [R2+URZ+0x30], R3 ;  /* 0x00003003020075a7 */ /* 0x0002a600080211ff */
[----:B--2---:R-:W-:Y:S05]  /*e550*/  @!P1 NANOSLEEP.SYNCS 0x989680 ;  /* 0x009896800000995d */ /* 0x004fea0003900000 */
[----:B------:R-:W2:Y:S02]  /*e560*/  @!P1 SYNCS.PHASECHK.TRANS64 P1, [R2+URZ+0x30], R3 ;  /* 0x00003003020095a7 */ /* 0x000ea400080210ff */
[----:B--2---:R-:W-:Y:S05]  /*e570*/  @!P1 BRA `(.L_x_102) ;  /* 0xfffffffc00ec9947 */ /* 0x004fea000383ffff */
[----:B------:R-:W-:Y:S05]  /*e580*/  BRA `(.L_x_101) ;  /* 0xffffff80004c7947 */ /* 0x000fea000383ffff */
.L_x_104:
[----:B-1----:R1:W4:Y:S02]  /*e590*/  SYNCS.PHASECHK.TRANS64.TRYWAIT P0, [R111+URZ+0xa0], R0 ;  /* 0x0000a0006f0075a7 */ /* 0x00232400080011ff */
[----:B----4-:R-:W-:Y:S05]  /*e5a0*/  @!P0 NANOSLEEP.SYNCS 0x989680 ;  /* 0x009896800000895d */ /* 0x010fea0003900000 */
[----:B------:R-:W4:Y:S02]  /*e5b0*/  @!P0 SYNCS.PHASECHK.TRANS64 P0, [R111+URZ+0xa0], R0 ;  /* 0x0000a0006f0085a7 */ /* 0x000f2400080010ff */
[----:B----4-:R-:W-:Y:S05]  /*e5c0*/  @!P0 BRA `(.L_x_104) ;  /* 0xfffffffc00f08947 */ /* 0x010fea000383ffff */
[----:B------:R-:W-:Y:S05]  /*e5d0*/  BRA `(.L_x_103) ;  /* 0xffffff8000847947 */ /* 0x000fea000383ffff */
.L_x_113:
[----:B-1----:R1:W4:Y:S02]  /*e5e0*/  SYNCS.PHASECHK.TRANS64.TRYWAIT P0, [R2+URZ+0x30], R0 ;  /* 0x00003000020075a7 */ /* 0x00232400080011ff */
[----:B----4-:R-:W-:Y:S05]  /*e5f0*/  @!P0 NANOSLEEP.SYNCS 0x989680 ;  /* 0x009896800000895d */ /* 0x010fea0003900000 */
[----:B------:R-:W4:Y:S02]  /*e600*/  @!P0 SYNCS.PHASECHK.TRANS64 P0, [R2+URZ+0x30], R0 ;  /* 0x00003000020085a7 */ /* 0x000f2400080010ff */
[----:B----4-:R-:W-:Y:S05]  /*e610*/  @!P0 BRA `(.L_x_113) ;  /* 0xfffffffc00f08947 */ /* 0x010fea000383ffff */
[----:B------:R-:W-:Y:S05]  /*e620*/  BRA `(.L_x_112) ;  /* 0xffffff8c00b07947 */ /* 0x000fea000383ffff */
.L_x_121:
[----:B-1----:R1:W2:Y:S02]  /*e630*/  SYNCS.PHASECHK.TRANS64.TRYWAIT P0, [R6+URZ+0x30], R5 ;  /* 0x00003005060075a7 */ /* 0x0022a400080011ff */
[----:B--2---:R-:W-:Y:S05]  /*e640*/  @!P0 NANOSLEEP.SYNCS 0x989680 ;  /* 0x009896800000895d */ /* 0x004fea0003900000 */
[----:B------:R-:W2:Y:S02]  /*e650*/  @!P0 SYNCS.PHASECHK.TRANS64 P0, [R6+URZ+0x30], R5 ;  /* 0x00003005060085a7 */ /* 0x000ea400080010ff */
[----:B--2---:R-:W-:Y:S05]  /*e660*/  @!P0 BRA `(.L_x_121) ;  /* 0xfffffffc00f08947 */ /* 0x004fea000383ffff */
[----:B------:R-:W-:Y:S05]  /*e670*/  BRA `(.L_x_120) ;  /* 0xffffff9c00247947 */ /* 0x000fea000383ffff */
.L_x_129:
[----:B-1----:R1:W2:Y:S02]  /*e680*/  SYNCS.PHASECHK.TRANS64.TRYWAIT P0, [R0+URZ+0x30], R6 ;  /* 0x00003006000075a7 */ /* 0x0022a400080011ff */
[----:B--2---:R-:W-:Y:S05]  /*e690*/  @!P0 NANOSLEEP.SYNCS 0x989680 ;  /* 0x009896800000895d */ /* 0x004fea0003900000 */
[----:B------:R-:W2:Y:S02]  /*e6a0*/  @!P0 SYNCS.PHASECHK.TRANS64 P0, [R0+URZ+0x30], R6 ;  /* 0x00003006000085a7 */ /* 0x000ea400080010ff */
[----:B--2---:R-:W-:Y:S05]  /*e6b0*/  @!P0 BRA `(.L_x_129) ;  /* 0xfffffffc00f08947 */ /* 0x004fea000383ffff */
[----:B------:R-:W-:Y:S05]  /*e6c0*/  BRA `(.L_x_128) ;  /* 0xffffffa800987947 */ /* 0x000fea000383ffff */
.L_x_137:
[----:B-1----:R1:W3:Y:S02]  /*e6d0*/  SYNCS.PHASECHK.TRANS64.TRYWAIT P0, [R6+URZ+0x30], R5 ;  /* 0x00003005060075a7 */ /* 0x0022e400080011ff */
[----:B---3--:R-:W-:Y:S05]  /*e6e0*/  @!P0 NANOSLEEP.SYNCS 0x989680 ;  /* 0x009896800000895d */ /* 0x008fea0003900000 */
[----:B------:R-:W3:Y:S02]  /*e6f0*/  @!P0 SYNCS.PHASECHK.TRANS64 P0, [R6+URZ+0x30], R5 ;  /* 0x00003005060085a7 */ /* 0x000ee400080010ff */
[----:B---3--:R-:W-:Y:S05]  /*e700*/  @!P0 BRA `(.L_x_137) ;  /* 0xfffffffc00f08947 */ /* 0x008fea000383ffff */
[----:B------:R-:W-:Y:S05]  /*e710*/  BRA `(.L_x_136) ;  /* 0xffffffb800107947 */ /* 0x000fea000383ffff */
.L_x_145:
[----:B-1----:R1:W3:Y:S02]  /*e720*/  SYNCS.PHASECHK.TRANS64.TRYWAIT P0, [R6+URZ+0x30], R5 ;  /* 0x00003005060075a7 */ /* 0x0022e400080011ff */
[----:B---3--:R-:W-:Y:S05]  /*e730*/  @!P0 NANOSLEEP.SYNCS 0x989680 ;  /* 0x009896800000895d */ /* 0x008fea0003900000 */
[----:B------:R-:W3:Y:S02]  /*e740*/  @!P0 SYNCS.PHASECHK.TRANS64 P0, [R6+URZ+0x30], R5 ;  /* 0x00003005060085a7 */ /* 0x000ee400080010ff */
[----:B---3--:R-:W-:Y:S05]  /*e750*/  @!P0 BRA `(.L_x_145) ;  /* 0xfffffffc00f08947 */ /* 0x008fea000383ffff */
[----:B------:R-:W-:Y:S05]  /*e760*/  BRA `(.L_x_144) ;  /* 0xffffffc4009c7947 */ /* 0x000fea000383ffff */
.L_x_153:
[----:B-1----:R1:W3:Y:S02]  /*e770*/  SYNCS.PHASECHK.TRANS64.TRYWAIT P0, [R6+URZ+0x30], R5 ;  /* 0x00003005060075a7 */ /* 0x0022e400080011ff */
[----:B---3--:R-:W-:Y:S05]  /*e780*/  @!P0 NANOSLEEP.SYNCS 0x989680 ;  /* 0x009896800000895d */ /* 0x008fea0003900000 */
[----:B------:R-:W3:Y:S02]  /*e790*/  @!P0 SYNCS.PHASECHK.TRANS64 P0, [R6+URZ+0x30], R5 ;  /* 0x00003005060085a7 */ /* 0x000ee400080010ff */
[----:B---3--:R-:W-:Y:S05]  /*e7a0*/  @!P0 BRA `(.L_x_153) ;  /* 0xfffffffc00f08947 */ /* 0x008fea000383ffff */
[----:B------:R-:W-:Y:S05]  /*e7b0*/  BRA `(.L_x_152) ;  /* 0xffffffd4001c7947 */ /* 0x000fea000383ffff */
.L_x_161:
[----:B-1----:R1:W3:Y:S02]  /*e7c0*/  SYNCS.PHASECHK.TRANS64.TRYWAIT P0, [R0+URZ+0x30], R119 ;  /* 0x00003077000075a7 */ /* 0x0022e400080011ff */
[----:B---3--:R-:W-:Y:S05]  /*e7d0*/  @!P0 NANOSLEEP.SYNCS 0x989680 ;  /* 0x009896800000895d */ /* 0x008fea0003900000 */
[----:B------:R-:W3:Y:S02]  /*e7e0*/  @!P0 SYNCS.PHASECHK.TRANS64 P0, [R0+URZ+0x30], R119 ;  /* 0x00003077000085a7 */ /* 0x000ee400080010ff */
[----:B---3--:R-:W-:Y:S05]  /*e7f0*/  @!P0 BRA `(.L_x_161) ;  /* 0xfffffffc00f08947 */ /* 0x008fea000383ffff */
[----:B------:R-:W-:Y:S05]  /*e800*/  BRA `(.L_x_160) ;  /* 0xffffffe0009c7947 */ /* 0x000fea000383ffff */
        .weak           $__internal_0_$__cuda_sm10x_tcgen05_guardrail_trap_col_being_dealloced_not_returned_by_alloc
        .type           $__internal_0_$__cuda_sm10x_tcgen05_guardrail_trap_col_being_dealloced_not_returned_by_alloc,@function
        .size           $__internal_0_$__cuda_sm10x_tcgen05_guardrail_trap_col_being_dealloced_not_returned_by_alloc,($__internal_1_$__cuda_sm10x_tcgen05_guardrail_trap_phase_invalid_during_alloc - $__internal_0_$__cuda_sm10x_tcgen05_guardrail_trap_col_being_dealloced_not_returned_by_alloc)
$__internal_0_$__cuda_sm10x_tcgen05_guardrail_trap_col_being_dealloced_not_returned_by_alloc:
[----:B------:R-:W-:Y:S05]  /*e810*/  BPT.TRAP 0x1 ;  /* 0x000000040000795c */ /* 0x000fea0000300000 */
[----:B------:R-:W-:-:S04]  /*e820*/  HFMA2 R3, -RZ, RZ, 0, 0 ;  /* 0x00000000ff037431 */ /* 0x000fc800000001ff */
[----:B------:R-:W-:Y:S05]  /*e830*/  RET.REL.NODEC R2 `(_ZN7cutlass13device_kernelINS_4gemm6kernel13GemmUniversalIN4cute5tupleIJiiiiEEENS1_10collective13CollectiveMmaINS1_35MainloopSm100TmaUmmaWarpSpecializedILi3ELi2ELi2ENS5_IJNS4_1CILi1EEENSA_ILi4EEESB_EEEEENS5_IJNSA_ILi128EEENSA_ILi256EEENSA_ILi32EEEEEENS_10tfloat32_tENS5_IJlSB_lEEESJ_SK_NS4_8TiledMMAINS4_8MMA_AtomIJNS4_17SM100_MMA_TF32_SSISJ_SJ_fLi128ELi256ELNS4_4UMMA5MajorE0ELSP_0ELNSO_7ScaleInE0ELSQ_0EEEEEENS4_6LayoutINS5_IJSB_SB_SB_EEENS5_IJNSA_ILi0EEESV_SV_EEEEENS5_IJNS4_10UnderscoreESY_SY_EEEEENS4_23SM90_TMA_LOAD_MULTICASTENS4_14ComposedLayoutINS4_7SwizzleILi3ELi4ELi3EEENS4_18smem_ptr_flag_bitsILi32EEENST_INS5_IJNSA_ILi8EEESH_EEENS5_IJSH_SB_EEEEEEEvNS4_8identityENS4_13SM90_TMA_LOADES1B_vS1C_EENS_8epilogue10collective18CollectiveEpilogueINS1F_23Sm100TmaWarpSpecializedILi4ELi2ELi32ELb1ELb0EEEJSI_NS5_IJNST_ISF_SB_EENST_ISH_SB_EEEEESJ_SK_SJ_SK_NS1F_6fusion15FusionCallbacksIS1J_NS1N_17LinearCombinationISJ_fSJ_fLNS_15FloatRoundStyleE2EEESI_S1M_JEEENS4_5SM1004TMEM4LOAD26SM100_TMEM_LOAD_32dp32b32xES1D_S1B_NS4_39AutoVectorizingCopyWithAssumedAlignmentILi128EEENS4_14SM90_TMA_STOREES1B_S1Y_S1Y_EEEvvEEEEvNT_6ParamsE) ;  /* 0xffffff1402f07950 */ /* 0x000fea0003c3ffff */
        .weak           $__internal_1_$__cuda_sm10x_tcgen05_guardrail_trap_phase_invalid_during_alloc
        .type           $__internal_1_$__cuda_sm10x_tcgen05_guardrail_trap_phase_invalid_during_alloc,@function
        .size           $__internal_1_$__cuda_sm10x_tcgen05_guardrail_trap_phase_invalid_during_alloc,($__internal_2_$__cuda_sm10x_tcgen05_guardrail_trap_unallocated_columns_being_dealloced - $__internal_1_$__cuda_sm10x_tcgen05_guardrail_trap_phase_invalid_during_alloc)
$__internal_1_$__cuda_sm10x_tcgen05_guardrail_trap_phase_invalid_during_alloc:
[----:B------:R-:W-:Y:S05]  /*e840*/  BPT.TRAP 0x1 ;  /* 0x000000040000795c */ /* 0x000fea0000300000 */
[----:B------:R-:W-:-:S04]  /*e850*/  MOV R5, 0x0 ;  /* 0x0000000000057802 */ /* 0x000fc80000000f00 */
[----:B------:R-:W-:Y:S05]  /*e860*/  RET.REL.NODEC R4 `(_ZN7cutlass13device_kernelINS_4gemm6kernel13GemmUniversalIN4cute5tupleIJiiiiEEENS1_10collective13CollectiveMmaINS1_35MainloopSm100TmaUmmaWarpSpecializedILi3ELi2ELi2ENS5_IJNS4_1CILi1EEENSA_ILi4EEESB_EEEEENS5_IJNSA_ILi128EEENSA_ILi256EEENSA_ILi32EEEEEENS_10tfloat32_tENS5_IJlSB_lEEESJ_SK_NS4_8TiledMMAINS4_8MMA_AtomIJNS4_17SM100_MMA_TF32_SSISJ_SJ_fLi128ELi256ELNS4_4UMMA5MajorE0ELSP_0ELNSO_7ScaleInE0ELSQ_0EEEEEENS4_6LayoutINS5_IJSB_SB_SB_EEENS5_IJNSA_ILi0EEESV_SV_EEEEENS5_IJNS4_10UnderscoreESY_SY_EEEEENS4_23SM90_TMA_LOAD_MULTICASTENS4_14ComposedLayoutINS4_7SwizzleILi3ELi4ELi3EEENS4_18smem_ptr_flag_bitsILi32EEENST_INS5_IJNSA_ILi8EEESH_EEENS5_IJSH_SB_EEEEEEEvNS4_8identityENS4_13SM90_TMA_LOADES1B_vS1C_EENS_8epilogue10collective18CollectiveEpilogueINS1F_23Sm100TmaWarpSpecializedILi4ELi2ELi32ELb1ELb0EEEJSI_NS5_IJNST_ISF_SB_EENST_ISH_SB_EEEEESJ_SK_SJ_SK_NS1F_6fusion15FusionCallbacksIS1J_NS1N_17LinearCombinationISJ_fSJ_fLNS_15FloatRoundStyleE2EEESI_S1M_JEEENS4_5SM1004TMEM4LOAD26SM100_TMEM_LOAD_32dp32b32xES1D_S1B_NS4_39AutoVectorizingCopyWithAssumedAlignmentILi128EEENS4_14SM90_TMA_STOREES1B_S1Y_S1Y_EEEvvEEEEvNT_6ParamsE) ;  /* 0xffffff1404e47950 */ /* 0x000fea0003c3ffff */
        .weak           $__internal_2_$__cuda_sm10x_tcgen05_guardrail_trap_unallocated_columns_being_dealloced
        .type           $__internal_2_$__cuda_sm10x_tcgen05_guardrail_trap_unallocated_columns_being_dealloced,@function
        .size           $__internal_2_$__cuda_sm10x_tcgen05_guardrail_trap_unallocated_columns_being_dealloced,(.L_x_218 - $__internal_2_$__cuda_sm10x_tcgen05_guardrail_trap_unallocated_columns_being_dealloced)
$__internal_2_$__cuda_sm10x_tcgen05_guardrail_trap_unallocated_columns_being_dealloced:
[----:B------:R-:W-:Y:S05]  /*e870*/  BPT.TRAP 0x1 ;  /* 0x000000040000795c */ /* 0x000fea0000300000 */
[----:B------:R-:W-:-:S04]  /*e880*/  HFMA2 R3, -RZ, RZ, 0, 0 ;  /* 0x00000000ff037431 */ /* 0x000fc800000001ff */
[----:B------:R-:W-:Y:S05]  /*e890*/  RET.REL.NODEC R2 `(_ZN7cutlass13device_kernelINS_4gemm6kernel13GemmUniversalIN4cute5tupleIJiiiiEEENS1_10collective13CollectiveMmaINS1_35MainloopSm100TmaUmmaWarpSpecializedILi3ELi2ELi2ENS5_IJNS4_1CILi1EEENSA_ILi4EEESB_EEEEENS5_IJNSA_ILi128EEENSA_ILi256EEENSA_ILi32EEEEEENS_10tfloat32_tENS5_IJlSB_lEEESJ_SK_NS4_8TiledMMAINS4_8MMA_AtomIJNS4_17SM100_MMA_TF32_SSISJ_SJ_fLi128ELi256ELNS4_4UMMA5MajorE0ELSP_0ELNSO_7ScaleInE0ELSQ_0EEEEEENS4_6LayoutINS5_IJSB_SB_SB_EEENS5_IJNSA_ILi0EEESV_SV_EEEEENS5_IJNS4_10UnderscoreESY_SY_EEEEENS4_23SM90_TMA_LOAD_MULTICASTENS4_14ComposedLayoutINS4_7SwizzleILi3ELi4ELi3EEENS4_18smem_ptr_flag_bitsILi32EEENST_INS5_IJNSA_ILi8EEESH_EEENS5_IJSH_SB_EEEEEEEvNS4_8identityENS4_13SM90_TMA_LOADES1B_vS1C_EENS_8epilogue10collective18CollectiveEpilogueINS1F_23Sm100TmaWarpSpecializedILi4ELi2ELi32ELb1ELb0EEEJSI_NS5_IJNST_ISF_SB_EENST_ISH_SB_EEEEESJ_SK_SJ_SK_NS1F_6fusion15FusionCallbacksIS1J_NS1N_17LinearCombinationISJ_fSJ_fLNS_15FloatRoundStyleE2EEESI_S1M_JEEENS4_5SM1004TMEM4LOAD26SM100_TMEM_LOAD_32dp32b32xES1D_S1B_NS4_39AutoVectorizingCopyWithAssumedAlignmentILi128EEENS4_14SM90_TMA_STOREES1B_S1Y_S1Y_EEEvvEEEEvNT_6ParamsE) ;  /* 0xffffff1402d87950 */ /* 0x000fea0003c3ffff */
.L_x_217:
[----:B------:R-:W-:-:S00]  /*e8a0*/  BRA `(.L_x_217) ;  /* 0xfffffffc00fc7947 */ /* 0x000fc0000383ffff */
[----:B------:R-:W-:-:S00]  /*e8b0*/  NOP ;  /* 0x0000000000007918 */ /* 0x000fc00000000000 */
        /* <DEDUP_REMOVED lines=12> */
.L_x_218:


//--------------------- .nv.global.init           --------------------------
	.section	.nv.global.init,"aw",@progbits
.nv.global.init:
	.type		$str$27,@object
	.size		$str$27,($str$28 - $str$27)
$str$27:
        /*0000*/ 	.byte	0x28, 0x61, 0x64, 0x64, 0x72, 0x65, 0x73, 0x73, 0x20, 0x26, 0x20, 0x6d, 0x61, 0x73, 0x6b, 0x29
        /*0010*/ 	.byte	0x20, 0x3d, 0x3d, 0x20, 0x30, 0x00
	.type		$str$28,@object
	.size		$str$28,($str$26 - $str$28)
$str$28:
        /*0016*/ 	.byte	0x2f, 0x74, 0x6d, 0x70, 0x2f, 0x63, 0x75, 0x74, 0x6c, 0x61, 0x73, 0x73, 0x5f, 0x73, 0x77, 0x65
        /*0026*/ 	.byte	0x65, 0x70, 0x5f, 0x73, 0x72, 0x63, 0x2f, 0x69, 0x6e, 0x63, 0x6c, 0x75, 0x64, 0x65, 0x2f, 0x63
        /*0036*/ 	.byte	0x75, 0x74, 0x65, 0x2f, 0x70, 0x6f, 0x69, 0x6e, 0x74, 0x65, 0x72, 0x5f, 0x66, 0x6c, 0x61, 0x67
        /*0046*/ 	.byte	0x67, 0x65, 0x64, 0x2e, 0x68, 0x70, 0x70, 0x00
	.type		$str$26,@object
	.size		$str$26,($str$25 - $str$26)
$str$26:
        /*004e*/ 	.byte	0x2f, 0x74, 0x6d, 0x70, 0x2f, 0x63, 0x75, 0x74, 0x6c, 0x61, 0x73, 0x73, 0x5f, 0x73, 0x77, 0x65
        /*005e*/ 	.byte	0x65, 0x70, 0x5f, 0x73, 0x72, 0x63, 0x2f, 0x69, 0x6e, 0x63, 0x6c, 0x75, 0x64, 0x65, 0x2f, 0x63
        /*006e*/ 	.byte	0x75, 0x74, 0x65, 0x2f, 0x61, 0x74, 0x6f, 0x6d, 0x2f, 0x63, 0x6f, 0x70, 0x79, 0x5f, 0x74, 0x72
        /*007e*/ 	.byte	0x61, 0x69, 0x74, 0x73, 0x5f, 0x73, 0x6d, 0x31, 0x30, 0x30, 0x2e, 0x68, 0x70, 0x70, 0x00
	.type		$str$25,@object
	.size		$str$25,(__unnamed_1 - $str$25)
$str$25:
        /*008d*/ 	.byte	0x28, 0x28, 0x75, 0x69, 0x6e, 0x74, 0x33, 0x32, 0x5f, 0x74, 0x28, 0x74, 0x68, 0x72, 0x65, 0x61
        /*009d*/ 	.byte	0x64, 0x49, 0x64, 0x78, 0x2e, 0x78, 0x29, 0x20, 0x2f, 0x20, 0x33, 0x32, 0x29, 0x20, 0x25, 0x20
        /*00ad*/ 	.byte	0x34, 0x29, 0x20, 0x3d, 0x3d, 0x20, 0x28, 0x28, 0x28, 0x74, 0x6d, 0x65, 0x6d, 0x5f, 0x61, 0x64
        /*00bd*/ 	.byte	0x64, 0x72, 0x20, 0x3e, 0x3e, 0x20, 0x31, 0x36, 0x29, 0x20, 0x2f, 0x20, 0x33, 0x32, 0x29, 0x20
        /*00cd*/ 	.byte	0x25, 0x20, 0x34, 0x29, 0x00
	.type		__unnamed_1,@object
	.size		__unnamed_1,(__unnamed_2 - __unnamed_1)
__unnamed_1:
        /*00d2*/ 	.byte	0x61, 0x75, 0x74, 0x6f, 0x20, 0x63, 0x75, 0x74, 0x65, 0x3a, 0x3a, 0x61, 0x73, 0x5f, 0x70, 0x6f
        /* <DEDUP_REMOVED lines=24> */
        /*0262*/ 	.byte	0x34, 0x30, 0x39, 0x36, 0x3e, 0x3e, 0x3e, 0x3e, 0x5d, 0x00
	.type		__unnamed_2,@object
	.size		__unnamed_2,(.L_2 - __unnamed_2)
__unnamed_2:
        /* <DEDUP_REMOVED lines=43> */
        /*051c*/ 	.byte	0x65, 0x3a, 0x3a, 0x43, 0x3c, 0x30, 0x3e, 0x3e, 0x3e, 0x3e, 0x5d, 0x00
.L_2:


//--------------------- .nv.shared._ZN7cutlass13device_kernelINS_4gemm6kernel13GemmUniversalIN4cute5tupleIJiiiiEEENS1_10collective13CollectiveMmaINS1_35MainloopSm100TmaUmmaWarpSpecializedILi3ELi2ELi2ENS5_IJNS4_1CILi1EEENSA_ILi4EEESB_EEEEENS5_IJNSA_ILi128EEENSA_ILi256EEENSA_ILi32EEEEEENS_10tfloat32_tENS5_IJlSB_lEEESJ_SK_NS4_8TiledMMAINS4_8MMA_AtomIJNS4_17SM100_MMA_TF32_SSISJ_SJ_fLi128ELi256ELNS4_4UMMA5MajorE0ELSP_0ELNSO_7ScaleInE0ELSQ_0EEEEEENS4_6LayoutINS5_IJSB_SB_SB_EEENS5_IJNSA_ILi0EEESV_SV_EEEEENS5_IJNS4_10UnderscoreESY_SY_EEEEENS4_23SM90_TMA_LOAD_MULTICASTENS4_14ComposedLayoutINS4_7SwizzleILi3ELi4ELi3EEENS4_18smem_ptr_flag_bitsILi32EEENST_INS5_IJNSA_ILi8EEESH_EEENS5_IJSH_SB_EEEEEEEvNS4_8identityENS4_13SM90_TMA_LOADES1B_vS1C_EENS_8epilogue10collective18CollectiveEpilogueINS1F_23Sm100TmaWarpSpecializedILi4ELi2ELi32ELb1ELb0EEEJSI_NS5_IJNST_ISF_SB_EENST_ISH_SB_EEEEESJ_SK_SJ_SK_NS1F_6fusion15FusionCallbacksIS1J_NS1N_17LinearCombinationISJ_fSJ_fLNS_15FloatRoundStyleE2EEESI_S1M_JEEENS4_5SM1004TMEM4LOAD26SM100_TMEM_LOAD_32dp32b32xES1D_S1B_NS4_39AutoVectorizingCopyWithAssumedAlignmentILi128EEENS4_14SM90_TMA_STOREES1B_S1Y_S1Y_EEEvvEEEEvNT_6ParamsE --------------------------
	.section	.nv.shared._ZN7cutlass13device_kernelINS_4gemm6kernel13GemmUniversalIN4cute5tupleIJiiiiEEENS1_10collective13CollectiveMmaINS1_35MainloopSm100TmaUmmaWarpSpecializedILi3ELi2ELi2ENS5_IJNS4_1CILi1EEENSA_ILi4EEESB_EEEEENS5_IJNSA_ILi128EEENSA_ILi256EEENSA_ILi32EEEEEENS_10tfloat32_tENS5_IJlSB_lEEESJ_SK_NS4_8TiledMMAINS4_8MMA_AtomIJNS4_17SM100_MMA_TF32_SSISJ_SJ_fLi128ELi256ELNS4_4UMMA5MajorE0ELSP_0ELNSO_7ScaleInE0ELSQ_0EEEEEENS4_6LayoutINS5_IJSB_SB_SB_EEENS5_IJNSA_ILi0EEESV_SV_EEEEENS5_IJNS4_10UnderscoreESY_SY_EEEEENS4_23SM90_TMA_LOAD_MULTICASTENS4_14ComposedLayoutINS4_7SwizzleILi3ELi4ELi3EEENS4_18smem_ptr_flag_bitsILi32EEENST_INS5_IJNSA_ILi8EEESH_EEENS5_IJSH_SB_EEEEEEEvNS4_8identityENS4_13SM90_TMA_LOADES1B_vS1C_EENS_8epilogue10collective18CollectiveEpilogueINS1F_23Sm100TmaWarpSpecializedILi4ELi2ELi32ELb1ELb0EEEJSI_NS5_IJNST_ISF_SB_EENST_ISH_SB_EEEEESJ_SK_SJ_SK_NS1F_6fusion15FusionCallbacksIS1J_NS1N_17LinearCombinationISJ_fSJ_fLNS_15FloatRoundStyleE2EEESI_S1M_JEEENS4_5SM1004TMEM4LOAD26SM100_TMEM_LOAD_32dp32b32xES1D_S1B_NS4_39AutoVectorizingCopyWithAssumedAlignmentILi128EEENS4_14SM90_TMA_STOREES1B_S1Y_S1Y_EEEvvEEEEvNT_6ParamsE,"aw",@nobits
	.sectionflags	@""
	.align	16
	.zero		1024


//--------------------- .nv.shared.reserved.0     --------------------------
	.section	.nv.shared.reserved.0,"aw",@nobits
	.weak		__nv_reservedSMEM_offset_0_alias
	.size		__nv_reservedSMEM_offset_0_alias, 0, 64
	.other		__nv_reservedSMEM_offset_0_alias,@"STO_CUDA_RESERVED_SHARED STV_DEFAULT"
__nv_reservedSMEM_offset_0_alias:
	.zero		0
.nv.shared.reserved.0:
	.zero		64
	.weak		__nv_reservedSMEM_tcgen05_partition
	.type		__nv_reservedSMEM_tcgen05_partition,@object
	.size		__nv_reservedSMEM_tcgen05_partition,(.L_0 - __nv_reservedSMEM_tcgen05_partition)
__nv_reservedSMEM_tcgen05_partition:
	.zero		32
.L_0:


//--------------------- .nv.global                --------------------------
	.section	.nv.global,"aw",@nobits
.nv.global:
	.type		_ZN40_INTERNAL_fa8e1b40_4_k_cu_5bed21ba_362494cute1_E,@object
	.size		_ZN40_INTERNAL_fa8e1b40_4_k_cu_5bed21ba_362494cute1_E,(_ZN40_INTERNAL_fa8e1b40_4_k_cu_5bed21ba_362494cuda3std3__45__cpo6cbeginE - _ZN40_INTERNAL_fa8e1b40_4_k_cu_5bed21ba_362494cute1_E)
_ZN40_INTERNAL_fa8e1b40_4_k_cu_5bed21ba_362494cute1_E:
	.zero		1
	.type		_ZN40_INTERNAL_fa8e1b40_4_k_cu_5bed21ba_362494cuda3std3__45__cpo6cbeginE,@object
	.size		_ZN40_INTERNAL_fa8e1b40_4_k_cu_5bed21ba_362494cuda3std3__45__cpo6cbeginE,(_ZN40_INTERNAL_fa8e1b40_4_k_cu_5bed21ba_362494cuda3std3__48in_placeE - _ZN40_INTERNAL_fa8e1b40_4_k_cu_5bed21ba_362494cuda3std3__45__cpo6cbeginE)
_ZN40_INTERNAL_fa8e1b40_4_k_cu_5bed21ba_362494cuda3std3__45__cpo6cbeginE:
	.zero		1
	.type		_ZN40_INTERNAL_fa8e1b40_4_k_cu_5bed21ba_362494cuda3std3__48in_placeE,@object
	.size		_ZN40_INTERNAL_fa8e1b40_4_k_cu_5bed21ba_362494cuda3std3__48in_placeE,(_ZN40_INTERNAL_fa8e1b40_4_k_cu_5bed21ba_362494cuda3std6ranges3__45__cpo9iter_moveE - _ZN40_INTERNAL_fa8e1b40_4_k_cu_5bed21ba_362494cuda3std3__48in_placeE)
_ZN40_INTERNAL_fa8e1b40_4_k_cu_5bed21ba_362494cuda3std3__48in_placeE:
	.zero		1
	.type		_ZN40_INTERNAL_fa8e1b40_4_k_cu_5bed21ba_362494cuda3std6ranges3__45__cpo9iter_moveE,@object
	.size		_ZN40_INTERNAL_fa8e1b40_4_k_cu_5bed21ba_362494cuda3std6ranges3__45__cpo9iter_moveE,(_ZN40_INTERNAL_fa8e1b40_4_k_cu_5bed21ba_362494cuda3std3__45__cpo5beginE - _ZN40_INTERNAL_fa8e1b40_4_k_cu_5bed21ba_362494cuda3std6ranges3__45__cpo9iter_moveE)
_ZN40_INTERNAL_fa8e1b40_4_k_cu_5bed21ba_362494cuda3std6ranges3__45__cpo9iter_moveE:
	.zero		1
	.type		_ZN40_INTERNAL_fa8e1b40_4_k_cu_5bed21ba_362494cuda3std3__45__cpo5beginE,@object
	.size		_ZN40_INTERNAL_fa8e1b40_4_k_cu_5bed21ba_362494cuda3std3__45__cpo5beginE,(_ZN40_INTERNAL_fa8e1b40_4_k_cu_5bed21ba_362494cuda3std3__442_GLOBAL__N__fa8e1b40_4_k_cu_5bed21ba_362496ignoreE - _ZN40_INTERNAL_fa8e1b40_4_k_cu_5bed21ba_362494cuda3std3__45__cpo5beginE)
_ZN40_INTERNAL_fa8e1b40_4_k_cu_5bed21ba_362494cuda3std3__45__cpo5beginE:
	.zero		1
	.type		_ZN40_INTERNAL_fa8e1b40_4_k_cu_5bed21ba_362494cuda3std3__442_GLOBAL__N__fa8e1b40_4_k_cu_5bed21ba_362496ignoreE,@object
	.size		_ZN40_INTERNAL_fa8e1b40_4_k_cu_5bed21ba_362494cuda3std3__442_GLOBAL__N__fa8e1b40_4_k_cu_5bed21ba_362496ignoreE,(_ZN40_INTERNAL_fa8e1b40_4_k_cu_5bed21ba_362494cute7productE - _ZN40_INTERNAL_fa8e1b40_4_k_cu_5bed21ba_362494cuda3std3__442_GLOBAL__N__fa8e1b40_4_k_cu_5bed21ba_362496ignoreE)
_ZN40_INTERNAL_fa8e1b40_4_k_cu_5bed21ba_362494cuda3std3__442_GLOBAL__N__fa8e1b40_4_k_cu_5bed21ba_362496ignoreE:
	.zero		1
	.type		_ZN40_INTERNAL_fa8e1b40_4_k_cu_5bed21ba_362494cute7productE,@object
	.size		_ZN40_INTERNAL_fa8e1b40_4_k_cu_5bed21ba_362494cute7productE,(_ZN40_INTERNAL_fa8e1b40_4_k_cu_5bed21ba_362494cuda3std3__45__cpo3endE - _ZN40_INTERNAL_fa8e1b40_4_k_cu_5bed21ba_362494cute7productE)
_ZN40_INTERNAL_fa8e1b40_4_k_cu_5bed21ba_362494cute7productE:
	.zero		1
	.type		_ZN40_INTERNAL_fa8e1b40_4_k_cu_5bed21ba_362494cuda3std3__45__cpo3endE,@object
	.size		_ZN40_INTERNAL_fa8e1b40_4_k_cu_5bed21ba_362494cuda3std3__45__cpo3endE,(_ZN40_INTERNAL_fa8e1b40_4_k_cu_5bed21ba_362494cuda3std3__419piecewise_constructE - _ZN40_INTERNAL_fa8e1b40_4_k_cu_5bed21ba_362494cuda3std3__45__cpo3endE)
_ZN40_INTERNAL_fa8e1b40_4_k_cu_5bed21ba_362494cuda3std3__45__cpo3endE:
	.zero		1
	.type		_ZN40_INTERNAL_fa8e1b40_4_k_cu_5bed21ba_362494cuda3std3__419piecewise_constructE,@object
	.size		_ZN40_INTERNAL_fa8e1b40_4_k_cu_5bed21ba_362494cuda3std3__419piecewise_constructE,(_ZN40_INTERNAL_fa8e1b40_4_k_cu_5bed21ba_362494cuda3std3__45__cpo4cendE - _ZN40_INTERNAL_fa8e1b40_4_k_cu_5bed21ba_362494cuda3std3__419piecewise_constructE)
_ZN40_INTERNAL_fa8e1b40_4_k_cu_5bed21ba_362494cuda3std3__419piecewise_constructE:
	.zero		1
	.type		_ZN40_INTERNAL_fa8e1b40_4_k_cu_5bed21ba_362494cuda3std3__45__cpo4cendE,@object
	.size		_ZN40_INTERNAL_fa8e1b40_4_k_cu_5bed21ba_362494cuda3std3__45__cpo4cendE,(_ZN40_INTERNAL_fa8e1b40_4_k_cu_5bed21ba_362494cuda3std6ranges3__45__cpo4swapE - _ZN40_INTERNAL_fa8e1b40_4_k_cu_5bed21ba_362494cuda3std3__45__cpo4cendE)
_ZN40_INTERNAL_fa8e1b40_4_k_cu_5bed21ba_362494cuda3std3__45__cpo4cendE:
	.zero		1
	.type		_ZN40_INTERNAL_fa8e1b40_4_k_cu_5bed21ba_362494cuda3std6ranges3__45__cpo4swapE,@object
	.size		_ZN40_INTERNAL_fa8e1b40_4_k_cu_5bed21ba_362494cuda3std6ranges3__45__cpo4swapE,(.L_10 - _ZN40_INTERNAL_fa8e1b40_4_k_cu_5bed21ba_362494cuda3std6ranges3__45__cpo4swapE)
_ZN40_INTERNAL_fa8e1b40_4_k_cu_5bed21ba_362494cuda3std6ranges3__45__cpo4swapE:
	.zero		1
.L_10:


//--------------------- .nv.constant0._ZN7cutlass13device_kernelINS_4gemm6kernel13GemmUniversalIN4cute5tupleIJiiiiEEENS1_10collective13CollectiveMmaINS1_35MainloopSm100TmaUmmaWarpSpecializedILi3ELi2ELi2ENS5_IJNS4_1CILi1EEENSA_ILi4EEESB_EEEEENS5_IJNSA_ILi128EEENSA_ILi256EEENSA_ILi32EEEEEENS_10tfloat32_tENS5_IJlSB_lEEESJ_SK_NS4_8TiledMMAINS4_8MMA_AtomIJNS4_17SM100_MMA_TF32_SSISJ_SJ_fLi128ELi256ELNS4_4UMMA5MajorE0ELSP_0ELNSO_7ScaleInE0ELSQ_0EEEEEENS4_6LayoutINS5_IJSB_SB_SB_EEENS5_IJNSA_ILi0EEESV_SV_EEEEENS5_IJNS4_10UnderscoreESY_SY_EEEEENS4_23SM90_TMA_LOAD_MULTICASTENS4_14ComposedLayoutINS4_7SwizzleILi3ELi4ELi3EEENS4_18smem_ptr_flag_bitsILi32EEENST_INS5_IJNSA_ILi8EEESH_EEENS5_IJSH_SB_EEEEEEEvNS4_8identityENS4_13SM90_TMA_LOADES1B_vS1C_EENS_8epilogue10collective18CollectiveEpilogueINS1F_23Sm100TmaWarpSpecializedILi4ELi2ELi32ELb1ELb0EEEJSI_NS5_IJNST_ISF_SB_EENST_ISH_SB_EEEEESJ_SK_SJ_SK_NS1F_6fusion15FusionCallbacksIS1J_NS1N_17LinearCombinationISJ_fSJ_fLNS_15FloatRoundStyleE2EEESI_S1M_JEEENS4_5SM1004TMEM4LOAD26SM100_TMEM_LOAD_32dp32b32xES1D_S1B_NS4_39AutoVectorizingCopyWithAssumedAlignmentILi128EEENS4_14SM90_TMA_STOREES1B_S1Y_S1Y_EEEvvEEEEvNT_6ParamsE --------------------------
	.section	.nv.constant0._ZN7cutlass13device_kernelINS_4gemm6kernel13GemmUniversalIN4cute5tupleIJiiiiEEENS1_10collective13CollectiveMmaINS1_35MainloopSm100TmaUmmaWarpSpecializedILi3ELi2ELi2ENS5_IJNS4_1CILi1EEENSA_ILi4EEESB_EEEEENS5_IJNSA_ILi128EEENSA_ILi256EEENSA_ILi32EEEEEENS_10tfloat32_tENS5_IJlSB_lEEESJ_SK_NS4_8TiledMMAINS4_8MMA_AtomIJNS4_17SM100_MMA_TF32_SSISJ_SJ_fLi128ELi256ELNS4_4UMMA5MajorE0ELSP_0ELNSO_7ScaleInE0ELSQ_0EEEEEENS4_6LayoutINS5_IJSB_SB_SB_EEENS5_IJNSA_ILi0EEESV_SV_EEEEENS5_IJNS4_10UnderscoreESY_SY_EEEEENS4_23SM90_TMA_LOAD_MULTICASTENS4_14ComposedLayoutINS4_7SwizzleILi3ELi4ELi3EEENS4_18smem_ptr_flag_bitsILi32EEENST_INS5_IJNSA_ILi8EEESH_EEENS5_IJSH_SB_EEEEEEEvNS4_8identityENS4_13SM90_TMA_LOADES1B_vS1C_EENS_8epilogue10collective18CollectiveEpilogueINS1F_23Sm100TmaWarpSpecializedILi4ELi2ELi32ELb1ELb0EEEJSI_NS5_IJNST_ISF_SB_EENST_ISH_SB_EEEEESJ_SK_SJ_SK_NS1F_6fusion15FusionCallbacksIS1J_NS1N_17LinearCombinationISJ_fSJ_fLNS_15FloatRoundStyleE2EEESI_S1M_JEEENS4_5SM1004TMEM4LOAD26SM100_TMEM_LOAD_32dp32b32xES1D_S1B_NS4_39AutoVectorizingCopyWithAssumedAlignmentILi128EEENS4_14SM90_TMA_STOREES1B_S1Y_S1Y_EEEvvEEEEvNT_6ParamsE,"a",@progbits
	.sectionflags	@""
	.align	4
.nv.constant0._ZN7cutlass13device_kernelINS_4gemm6kernel13GemmUniversalIN4cute5tupleIJiiiiEEENS1_10collective13CollectiveMmaINS1_35MainloopSm100TmaUmmaWarpSpecializedILi3ELi2ELi2ENS5_IJNS4_1CILi1EEENSA_ILi4EEESB_EEEEENS5_IJNSA_ILi128EEENSA_ILi256EEENSA_ILi32EEEEEENS_10tfloat32_tENS5_IJlSB_lEEESJ_SK_NS4_8TiledMMAINS4_8MMA_AtomIJNS4_17SM100_MMA_TF32_SSISJ_SJ_fLi128ELi256ELNS4_4UMMA5MajorE0ELSP_0ELNSO_7ScaleInE0ELSQ_0EEEEEENS4_6LayoutINS5_IJSB_SB_SB_EEENS5_IJNSA_ILi0EEESV_SV_EEEEENS5_IJNS4_10UnderscoreESY_SY_EEEEENS4_23SM90_TMA_LOAD_MULTICASTENS4_14ComposedLayoutINS4_7SwizzleILi3ELi4ELi3EEENS4_18smem_ptr_flag_bitsILi32EEENST_INS5_IJNSA_ILi8EEESH_EEENS5_IJSH_SB_EEEEEEEvNS4_8identityENS4_13SM90_TMA_LOADES1B_vS1C_EENS_8epilogue10collective18CollectiveEpilogueINS1F_23Sm100TmaWarpSpecializedILi4ELi2ELi32ELb1ELb0EEEJSI_NS5_IJNST_ISF_SB_EENST_ISH_SB_EEEEESJ_SK_SJ_SK_NS1F_6fusion15FusionCallbacksIS1J_NS1N_17LinearCombinationISJ_fSJ_fLNS_15FloatRoundStyleE2EEESI_S1M_JEEENS4_5SM1004TMEM4LOAD26SM100_TMEM_LOAD_32dp32b32xES1D_S1B_NS4_39AutoVectorizingCopyWithAssumedAlignmentILi128EEENS4_14SM90_TMA_STOREES1B_S1Y_S1Y_EEEvvEEEEvNT_6ParamsE:
	.zero		2944


//--------------------- SYMBOLS --------------------------

	.type		.nv.reservedSmem.offset0,@object
	.size		.nv.reservedSmem.offset0,0x4
	.type		.nv.reservedSmem.cap,@object
	.size		.nv.reservedSmem.cap,0x4
	.type		__assertfail,@function
